//
// Generated by NVIDIA NVVM Compiler
//
// Compiler Build ID: CL-36424714
// Cuda compilation tools, release 13.0, V13.0.88
// Based on NVVM 20.0.0
//

.version 9.0
.target sm_100
.address_size 64

	// .globl	_Z25assign_labels_very_slowlyPfS_Piiii
// _ZZ19l2_squared_norm_vecPfS_iiE5sdata has been demoted
// _ZZ11find_argminPfPiiiE5sdata has been demoted

.visible .entry _Z25assign_labels_very_slowlyPfS_Piiii(
	.param .u64 .ptr .align 1 _Z25assign_labels_very_slowlyPfS_Piiii_param_0,
	.param .u64 .ptr .align 1 _Z25assign_labels_very_slowlyPfS_Piiii_param_1,
	.param .u64 .ptr .align 1 _Z25assign_labels_very_slowlyPfS_Piiii_param_2,
	.param .u32 _Z25assign_labels_very_slowlyPfS_Piiii_param_3,
	.param .u32 _Z25assign_labels_very_slowlyPfS_Piiii_param_4,
	.param .u32 _Z25assign_labels_very_slowlyPfS_Piiii_param_5
)
{
	.reg .pred 	%p<21>;
	.reg .b32 	%r<77>;
	.reg .b32 	%f<86>;
	.reg .b64 	%rd<40>;

	ld.param.u64 	%rd8, [_Z25assign_labels_very_slowlyPfS_Piiii_param_0];
	ld.param.u64 	%rd9, [_Z25assign_labels_very_slowlyPfS_Piiii_param_1];
	ld.param.u64 	%rd7, [_Z25assign_labels_very_slowlyPfS_Piiii_param_2];
	ld.param.u32 	%r38, [_Z25assign_labels_very_slowlyPfS_Piiii_param_3];
	ld.param.u32 	%r40, [_Z25assign_labels_very_slowlyPfS_Piiii_param_4];
	ld.param.u32 	%r39, [_Z25assign_labels_very_slowlyPfS_Piiii_param_5];
	cvta.to.global.u64 	%rd1, %rd9;
	cvta.to.global.u64 	%rd2, %rd8;
	mov.u32 	%r41, %ctaid.x;
	mov.u32 	%r42, %ntid.x;
	mov.u32 	%r43, %tid.x;
	mad.lo.s32 	%r1, %r41, %r42, %r43;
	setp.ge.s32 	%p1, %r1, %r40;
	@%p1 bra 	$L__BB0_23;
	setp.lt.s32 	%p2, %r39, 1;
	mov.b32 	%r76, -1;
	@%p2 bra 	$L__BB0_22;
	setp.lt.s32 	%p3, %r38, 1;
	mul.lo.s32 	%r2, %r38, %r1;
	@%p3 bra 	$L__BB0_16;
	and.b32  	%r3, %r38, 7;
	and.b32  	%r4, %r38, 3;
	and.b32  	%r5, %r38, 2147483640;
	and.b32  	%r6, %r38, 1;
	neg.s32 	%r7, %r5;
	add.s64 	%rd3, %rd1, 16;
	mov.f32 	%f77, 0f00000000;
	mov.b32 	%r76, -1;
	mov.b32 	%r61, 0;
$L__BB0_4:
	setp.lt.u32 	%p10, %r38, 8;
	mul.lo.s32 	%r10, %r61, %r38;
	mov.f32 	%f85, 0f00000000;
	mov.b32 	%r66, 0;
	@%p10 bra 	$L__BB0_7;
	mul.wide.u32 	%rd10, %r10, 4;
	add.s64 	%rd11, %rd2, %rd10;
	add.s64 	%rd39, %rd11, 16;
	mov.f32 	%f85, 0f00000000;
	mov.u32 	%r63, %r2;
	mov.u32 	%r64, %r7;
$L__BB0_6:
	.pragma "nounroll";
	mul.wide.s32 	%rd12, %r63, 4;
	add.s64 	%rd13, %rd3, %rd12;
	ld.global.f32 	%f19, [%rd39+-16];
	ld.global.f32 	%f20, [%rd13+-16];
	sub.f32 	%f21, %f19, %f20;
	fma.rn.f32 	%f22, %f21, %f21, %f85;
	ld.global.f32 	%f23, [%rd39+-12];
	ld.global.f32 	%f24, [%rd13+-12];
	sub.f32 	%f25, %f23, %f24;
	fma.rn.f32 	%f26, %f25, %f25, %f22;
	ld.global.f32 	%f27, [%rd39+-8];
	ld.global.f32 	%f28, [%rd13+-8];
	sub.f32 	%f29, %f27, %f28;
	fma.rn.f32 	%f30, %f29, %f29, %f26;
	ld.global.f32 	%f31, [%rd39+-4];
	ld.global.f32 	%f32, [%rd13+-4];
	sub.f32 	%f33, %f31, %f32;
	fma.rn.f32 	%f34, %f33, %f33, %f30;
	ld.global.f32 	%f35, [%rd39];
	ld.global.f32 	%f36, [%rd13];
	sub.f32 	%f37, %f35, %f36;
	fma.rn.f32 	%f38, %f37, %f37, %f34;
	ld.global.f32 	%f39, [%rd39+4];
	ld.global.f32 	%f40, [%rd13+4];
	sub.f32 	%f41, %f39, %f40;
	fma.rn.f32 	%f42, %f41, %f41, %f38;
	ld.global.f32 	%f43, [%rd39+8];
	ld.global.f32 	%f44, [%rd13+8];
	sub.f32 	%f45, %f43, %f44;
	fma.rn.f32 	%f46, %f45, %f45, %f42;
	ld.global.f32 	%f47, [%rd39+12];
	ld.global.f32 	%f48, [%rd13+12];
	sub.f32 	%f49, %f47, %f48;
	fma.rn.f32 	%f85, %f49, %f49, %f46;
	add.s32 	%r64, %r64, 8;
	add.s64 	%rd39, %rd39, 32;
	add.s32 	%r63, %r63, 8;
	setp.ne.s32 	%p11, %r64, 0;
	mov.u32 	%r66, %r5;
	@%p11 bra 	$L__BB0_6;
$L__BB0_7:
	setp.eq.s32 	%p12, %r3, 0;
	@%p12 bra 	$L__BB0_15;
	add.s32 	%r54, %r3, -1;
	setp.lt.u32 	%p13, %r54, 3;
	@%p13 bra 	$L__BB0_10;
	add.s32 	%r55, %r66, %r10;
	mul.wide.u32 	%rd14, %r55, 4;
	add.s64 	%rd15, %rd2, %rd14;
	ld.global.f32 	%f51, [%rd15];
	add.s32 	%r56, %r66, %r2;
	mul.wide.s32 	%rd16, %r56, 4;
	add.s64 	%rd17, %rd1, %rd16;
	ld.global.f32 	%f52, [%rd17];
	sub.f32 	%f53, %f51, %f52;
	fma.rn.f32 	%f54, %f53, %f53, %f85;
	cvt.u64.u32 	%rd18, %r10;
	cvt.u64.u32 	%rd19, %r66;
	add.s64 	%rd20, %rd19, %rd18;
	shl.b64 	%rd21, %rd20, 2;
	add.s64 	%rd22, %rd2, %rd21;
	ld.global.f32 	%f55, [%rd22+4];
	ld.global.f32 	%f56, [%rd17+4];
	sub.f32 	%f57, %f55, %f56;
	fma.rn.f32 	%f58, %f57, %f57, %f54;
	ld.global.f32 	%f59, [%rd22+8];
	ld.global.f32 	%f60, [%rd17+8];
	sub.f32 	%f61, %f59, %f60;
	fma.rn.f32 	%f62, %f61, %f61, %f58;
	ld.global.f32 	%f63, [%rd22+12];
	ld.global.f32 	%f64, [%rd17+12];
	sub.f32 	%f65, %f63, %f64;
	fma.rn.f32 	%f85, %f65, %f65, %f62;
	add.s32 	%r66, %r66, 4;
$L__BB0_10:
	setp.eq.s32 	%p14, %r4, 0;
	@%p14 bra 	$L__BB0_15;
	setp.eq.s32 	%p15, %r4, 1;
	@%p15 bra 	$L__BB0_13;
	add.s32 	%r57, %r66, %r10;
	mul.wide.u32 	%rd23, %r57, 4;
	add.s64 	%rd24, %rd2, %rd23;
	ld.global.f32 	%f67, [%rd24];
	add.s32 	%r58, %r66, %r2;
	mul.wide.s32 	%rd25, %r58, 4;
	add.s64 	%rd26, %rd1, %rd25;
	ld.global.f32 	%f68, [%rd26];
	sub.f32 	%f69, %f67, %f68;
	fma.rn.f32 	%f70, %f69, %f69, %f85;
	cvt.u64.u32 	%rd27, %r10;
	cvt.u64.u32 	%rd28, %r66;
	add.s64 	%rd29, %rd28, %rd27;
	shl.b64 	%rd30, %rd29, 2;
	add.s64 	%rd31, %rd2, %rd30;
	ld.global.f32 	%f71, [%rd31+4];
	ld.global.f32 	%f72, [%rd26+4];
	sub.f32 	%f73, %f71, %f72;
	fma.rn.f32 	%f85, %f73, %f73, %f70;
	add.s32 	%r66, %r66, 2;
$L__BB0_13:
	setp.eq.s32 	%p16, %r6, 0;
	@%p16 bra 	$L__BB0_15;
	add.s32 	%r59, %r66, %r10;
	mul.wide.u32 	%rd32, %r59, 4;
	add.s64 	%rd33, %rd2, %rd32;
	ld.global.f32 	%f74, [%rd33];
	add.s32 	%r60, %r66, %r2;
	mul.wide.s32 	%rd34, %r60, 4;
	add.s64 	%rd35, %rd1, %rd34;
	ld.global.f32 	%f75, [%rd35];
	sub.f32 	%f76, %f74, %f75;
	fma.rn.f32 	%f85, %f76, %f76, %f85;
$L__BB0_15:
	setp.lt.f32 	%p17, %f85, %f77;
	setp.eq.s32 	%p18, %r76, -1;
	or.pred  	%p19, %p17, %p18;
	selp.f32 	%f77, %f85, %f77, %p19;
	selp.b32 	%r76, %r61, %r76, %p19;
	add.s32 	%r61, %r61, 1;
	setp.eq.s32 	%p20, %r61, %r39;
	@%p20 bra 	$L__BB0_22;
	bra.uni 	$L__BB0_4;
$L__BB0_16:
	and.b32  	%r22, %r39, 3;
	setp.lt.u32 	%p4, %r39, 4;
	mov.b32 	%r76, -1;
	mov.b32 	%r73, 0;
	@%p4 bra 	$L__BB0_19;
	and.b32  	%r73, %r39, 2147483644;
	mov.b32 	%r76, -1;
	mov.b32 	%r68, 0;
$L__BB0_18:
	setp.eq.s32 	%p5, %r76, -1;
	selp.b32 	%r76, %r68, %r76, %p5;
	add.s32 	%r68, %r68, 4;
	setp.ne.s32 	%p6, %r68, %r73;
	@%p6 bra 	$L__BB0_18;
$L__BB0_19:
	setp.eq.s32 	%p7, %r22, 0;
	@%p7 bra 	$L__BB0_22;
	mov.b32 	%r75, 0;
$L__BB0_21:
	.pragma "nounroll";
	setp.eq.s32 	%p8, %r76, -1;
	selp.b32 	%r76, %r73, %r76, %p8;
	add.s32 	%r73, %r73, 1;
	add.s32 	%r75, %r75, 1;
	setp.ne.s32 	%p9, %r75, %r22;
	@%p9 bra 	$L__BB0_21;
$L__BB0_22:
	cvta.to.global.u64 	%rd36, %rd7;
	mul.wide.s32 	%rd37, %r1, 4;
	add.s64 	%rd38, %rd36, %rd37;
	st.global.u32 	[%rd38], %r76;
$L__BB0_23:
	ret;

}
	// .globl	_Z19l2_squared_norm_vecPfS_ii
.visible .entry _Z19l2_squared_norm_vecPfS_ii(
	.param .u64 .ptr .align 1 _Z19l2_squared_norm_vecPfS_ii_param_0,
	.param .u64 .ptr .align 1 _Z19l2_squared_norm_vecPfS_ii_param_1,
	.param .u32 _Z19l2_squared_norm_vecPfS_ii_param_2,
	.param .u32 _Z19l2_squared_norm_vecPfS_ii_param_3
)
{
	.reg .pred 	%p<5>;
	.reg .b32 	%r<13>;
	.reg .b32 	%f<7>;
	.reg .b64 	%rd<9>;
	// demoted variable
	.shared .align 4 .b8 _ZZ19l2_squared_norm_vecPfS_iiE5sdata[64];
	ld.param.u64 	%rd2, [_Z19l2_squared_norm_vecPfS_ii_param_0];
	ld.param.u64 	%rd1, [_Z19l2_squared_norm_vecPfS_ii_param_1];
	cvta.to.global.u64 	%rd3, %rd2;
	mov.u32 	%r1, %ctaid.x;
	mov.u32 	%r12, %ntid.x;
	mov.u32 	%r3, %tid.x;
	mad.lo.s32 	%r7, %r1, %r12, %r3;
	mul.wide.u32 	%rd4, %r7, 4;
	add.s64 	%rd5, %rd3, %rd4;
	ld.global.f32 	%f1, [%rd5];
	mul.f32 	%f2, %f1, %f1;
	shl.b32 	%r8, %r3, 2;
	mov.u32 	%r9, _ZZ19l2_squared_norm_vecPfS_iiE5sdata;
	add.s32 	%r4, %r9, %r8;
	st.shared.f32 	[%r4], %f2;
	setp.lt.u32 	%p1, %r12, 2;
	@%p1 bra 	$L__BB1_4;
$L__BB1_1:
	shr.u32 	%r6, %r12, 1;
	bar.sync 	0;
	setp.ge.u32 	%p2, %r3, %r6;
	@%p2 bra 	$L__BB1_3;
	shl.b32 	%r10, %r6, 2;
	add.s32 	%r11, %r4, %r10;
	ld.shared.f32 	%f3, [%r11];
	ld.shared.f32 	%f4, [%r4];
	add.f32 	%f5, %f3, %f4;
	st.shared.f32 	[%r4], %f5;
$L__BB1_3:
	setp.gt.u32 	%p3, %r12, 3;
	mov.u32 	%r12, %r6;
	@%p3 bra 	$L__BB1_1;
$L__BB1_4:
	setp.ne.s32 	%p4, %r3, 0;
	@%p4 bra 	$L__BB1_6;
	ld.shared.f32 	%f6, [_ZZ19l2_squared_norm_vecPfS_iiE5sdata];
	cvta.to.global.u64 	%rd6, %rd1;
	mul.wide.u32 	%rd7, %r1, 4;
	add.s64 	%rd8, %rd6, %rd7;
	st.global.f32 	[%rd8], %f6;
$L__BB1_6:
	ret;

}
	// .globl	_Z37add_particles_l2_squared_to_distancesPfS_ii
.visible .entry _Z37add_particles_l2_squared_to_distancesPfS_ii(
	.param .u64 .ptr .align 1 _Z37add_particles_l2_squared_to_distancesPfS_ii_param_0,
	.param .u64 .ptr .align 1 _Z37add_particles_l2_squared_to_distancesPfS_ii_param_1,
	.param .u32 _Z37add_particles_l2_squared_to_distancesPfS_ii_param_2,
	.param .u32 _Z37add_particles_l2_squared_to_distancesPfS_ii_param_3
)
{
	.reg .b32 	%r<5>;
	.reg .b32 	%f<4>;
	.reg .b64 	%rd<9>;

	ld.param.u64 	%rd1, [_Z37add_particles_l2_squared_to_distancesPfS_ii_param_0];
	ld.param.u64 	%rd2, [_Z37add_particles_l2_squared_to_distancesPfS_ii_param_1];
	ld.param.u32 	%r1, [_Z37add_particles_l2_squared_to_distancesPfS_ii_param_3];
	cvta.to.global.u64 	%rd3, %rd2;
	cvta.to.global.u64 	%rd4, %rd1;
	mov.u32 	%r2, %ctaid.x;
	mov.u32 	%r3, %tid.x;
	mul.wide.u32 	%rd5, %r2, 4;
	add.s64 	%rd6, %rd4, %rd5;
	ld.global.f32 	%f1, [%rd6];
	mad.lo.s32 	%r4, %r1, %r2, %r3;
	mul.wide.s32 	%rd7, %r4, 4;
	add.s64 	%rd8, %rd3, %rd7;
	ld.global.f32 	%f2, [%rd8];
	add.f32 	%f3, %f1, %f2;
	st.global.f32 	[%rd8], %f3;
	ret;

}
	// .globl	_Z37add_centroids_l2_squared_to_distancesPfS_ii
.visible .entry _Z37add_centroids_l2_squared_to_distancesPfS_ii(
	.param .u64 .ptr .align 1 _Z37add_centroids_l2_squared_to_distancesPfS_ii_param_0,
	.param .u64 .ptr .align 1 _Z37add_centroids_l2_squared_to_distancesPfS_ii_param_1,
	.param .u32 _Z37add_centroids_l2_squared_to_distancesPfS_ii_param_2,
	.param .u32 _Z37add_centroids_l2_squared_to_distancesPfS_ii_param_3
)
{
	.reg .b32 	%r<5>;
	.reg .b32 	%f<4>;
	.reg .b64 	%rd<9>;

	ld.param.u64 	%rd1, [_Z37add_centroids_l2_squared_to_distancesPfS_ii_param_0];
	ld.param.u64 	%rd2, [_Z37add_centroids_l2_squared_to_distancesPfS_ii_param_1];
	ld.param.u32 	%r1, [_Z37add_centroids_l2_squared_to_distancesPfS_ii_param_3];
	cvta.to.global.u64 	%rd3, %rd2;
	cvta.to.global.u64 	%rd4, %rd1;
	mov.u32 	%r2, %ctaid.x;
	mov.u32 	%r3, %tid.x;
	mul.wide.u32 	%rd5, %r3, 4;
	add.s64 	%rd6, %rd4, %rd5;
	ld.global.f32 	%f1, [%rd6];
	mad.lo.s32 	%r4, %r1, %r2, %r3;
	mul.wide.s32 	%rd7, %r4, 4;
	add.s64 	%rd8, %rd3, %rd7;
	ld.global.f32 	%f2, [%rd8];
	add.f32 	%f3, %f1, %f2;
	st.global.f32 	[%rd8], %f3;
	ret;

}
	// .globl	_Z11find_argminPfPiii
.visible .entry _Z11find_argminPfPiii(
	.param .u64 .ptr .align 1 _Z11find_argminPfPiii_param_0,
	.param .u64 .ptr .align 1 _Z11find_argminPfPiii_param_1,
	.param .u32 _Z11find_argminPfPiii_param_2,
	.param .u32 _Z11find_argminPfPiii_param_3
)
{
	.reg .pred 	%p<6>;
	.reg .b32 	%r<16>;
	.reg .b32 	%f<4>;
	.reg .b64 	%rd<9>;
	// demoted variable
	.shared .align 4 .b8 _ZZ11find_argminPfPiiiE5sdata[128];
	ld.param.u64 	%rd2, [_Z11find_argminPfPiii_param_0];
	ld.param.u64 	%rd1, [_Z11find_argminPfPiii_param_1];
	ld.param.u32 	%r8, [_Z11find_argminPfPiii_param_3];
	cvta.to.global.u64 	%rd3, %rd2;
	mov.u32 	%r1, %ctaid.x;
	mov.u32 	%r2, %tid.x;
	mad.lo.s32 	%r9, %r8, %r1, %r2;
	mul.wide.s32 	%rd4, %r9, 4;
	add.s64 	%rd5, %rd3, %rd4;
	ld.global.f32 	%f2, [%rd5];
	shl.b32 	%r10, %r2, 3;
	mov.u32 	%r11, _ZZ11find_argminPfPiiiE5sdata;
	add.s32 	%r3, %r11, %r10;
	st.shared.f32 	[%r3], %f2;
	st.shared.u32 	[%r3+4], %r2;
	mov.u32 	%r15, %ntid.x;
	setp.lt.u32 	%p1, %r15, 2;
	@%p1 bra 	$L__BB4_5;
$L__BB4_1:
	mov.u32 	%r5, %r15;
	shr.u32 	%r15, %r5, 1;
	bar.sync 	0;
	setp.ge.u32 	%p2, %r2, %r15;
	@%p2 bra 	$L__BB4_4;
	ld.shared.f32 	%f3, [%r3];
	shl.b32 	%r12, %r15, 3;
	add.s32 	%r7, %r3, %r12;
	ld.shared.f32 	%f1, [%r7];
	setp.leu.f32 	%p3, %f3, %f1;
	@%p3 bra 	$L__BB4_4;
	ld.shared.u32 	%r13, [%r7+4];
	st.shared.f32 	[%r3], %f1;
	st.shared.u32 	[%r3+4], %r13;
$L__BB4_4:
	setp.gt.u32 	%p4, %r5, 3;
	@%p4 bra 	$L__BB4_1;
$L__BB4_5:
	setp.ne.s32 	%p5, %r2, 0;
	@%p5 bra 	$L__BB4_7;
	ld.shared.u32 	%r14, [_ZZ11find_argminPfPiiiE5sdata+4];
	cvta.to.global.u64 	%rd6, %rd1;
	mul.wide.u32 	%rd7, %r1, 4;
	add.s64 	%rd8, %rd6, %rd7;
	st.global.u32 	[%rd8], %r14;
$L__BB4_7:
	ret;

}
	// .globl	_Z20wmma_matrix_multiplyP6__halfS0_Pfiii
.visible .entry _Z20wmma_matrix_multiplyP6__halfS0_Pfiii(
	.param .u64 .ptr .align 1 _Z20wmma_matrix_multiplyP6__halfS0_Pfiii_param_0,
	.param .u64 .ptr .align 1 _Z20wmma_matrix_multiplyP6__halfS0_Pfiii_param_1,
	.param .u64 .ptr .align 1 _Z20wmma_matrix_multiplyP6__halfS0_Pfiii_param_2,
	.param .u32 _Z20wmma_matrix_multiplyP6__halfS0_Pfiii_param_3,
	.param .u32 _Z20wmma_matrix_multiplyP6__halfS0_Pfiii_param_4,
	.param .u32 _Z20wmma_matrix_multiplyP6__halfS0_Pfiii_param_5
)
{
	.reg .pred 	%p<4>;
	.reg .b32 	%r<41>;
	.reg .b32 	%f<10>;
	.reg .b64 	%rd<16>;

	ld.param.u64 	%rd1, [_Z20wmma_matrix_multiplyP6__halfS0_Pfiii_param_0];
	ld.param.u64 	%rd2, [_Z20wmma_matrix_multiplyP6__halfS0_Pfiii_param_1];
	ld.param.u64 	%rd3, [_Z20wmma_matrix_multiplyP6__halfS0_Pfiii_param_2];
	ld.param.u32 	%r5, [_Z20wmma_matrix_multiplyP6__halfS0_Pfiii_param_3];
	ld.param.u32 	%r3, [_Z20wmma_matrix_multiplyP6__halfS0_Pfiii_param_4];
	ld.param.u32 	%r4, [_Z20wmma_matrix_multiplyP6__halfS0_Pfiii_param_5];
	mov.u32 	%r6, %ctaid.x;
	mov.u32 	%r7, %ntid.x;
	mov.u32 	%r8, %tid.x;
	mad.lo.s32 	%r9, %r6, %r7, %r8;
	shr.u32 	%r10, %r9, 5;
	shr.s32 	%r11, %r5, 31;
	shr.u32 	%r12, %r11, 28;
	add.s32 	%r13, %r5, %r12;
	shr.s32 	%r14, %r13, 4;
	div.s32 	%r2, %r10, %r14;
	mul.lo.s32 	%r15, %r2, %r14;
	sub.s32 	%r1, %r10, %r15;
	setp.lt.s32 	%p1, %r5, -15;
	shr.s32 	%r16, %r3, 31;
	shr.u32 	%r17, %r16, 28;
	add.s32 	%r18, %r3, %r17;
	shr.s32 	%r19, %r18, 4;
	setp.ge.s32 	%p2, %r2, %r19;
	or.pred  	%p3, %p1, %p2;
	@%p3 bra 	$L__BB5_2;
	cvta.to.global.u64 	%rd4, %rd1;
	cvta.to.global.u64 	%rd5, %rd2;
	cvta.to.global.u64 	%rd6, %rd3;
	shl.b32 	%r20, %r1, 4;
	mul.lo.s32 	%r21, %r20, %r4;
	mul.wide.s32 	%rd7, %r21, 2;
	add.s64 	%rd8, %rd4, %rd7;
	wmma.load.a.sync.aligned.row.m16n16k16.global.f16 	{%r22, %r23, %r24, %r25, %r26, %r27, %r28, %r29}, [%rd8], %r4;
	shl.b32 	%r30, %r2, 4;
	mul.lo.s32 	%r31, %r30, %r4;
	mul.wide.s32 	%rd9, %r31, 2;
	add.s64 	%rd10, %rd5, %rd9;
	wmma.load.b.sync.aligned.row.m16n16k16.global.f16 	{%r32, %r33, %r34, %r35, %r36, %r37, %r38, %r39}, [%rd10], %r4;
	mov.f32 	%f1, 0f00000000;
	wmma.mma.sync.aligned.row.row.m16n16k16.f32.f32 {%f2, %f3, %f4, %f5, %f6, %f7, %f8, %f9}, {%r22, %r23, %r24, %r25, %r26, %r27, %r28, %r29}, {%r32, %r33, %r34, %r35, %r36, %r37, %r38, %r39}, {%f1, %f1, %f1, %f1, %f1, %f1, %f1, %f1};
	mul.lo.s32 	%r40, %r20, %r3;
	cvt.s64.s32 	%rd11, %r40;
	cvt.s64.s32 	%rd12, %r30;
	add.s64 	%rd13, %rd11, %rd12;
	shl.b64 	%rd14, %rd13, 2;
	add.s64 	%rd15, %rd6, %rd14;
	wmma.store.d.sync.aligned.row.m16n16k16.global.f32 	[%rd15], {%f2, %f3, %f4, %f5, %f6, %f7, %f8, %f9}, %r3;
$L__BB5_2:
	ret;

}
	// .globl	_Z10float2halfPfP6__halfi
.visible .entry _Z10float2halfPfP6__halfi(
	.param .u64 .ptr .align 1 _Z10float2halfPfP6__halfi_param_0,
	.param .u64 .ptr .align 1 _Z10float2halfPfP6__halfi_param_1,
	.param .u32 _Z10float2halfPfP6__halfi_param_2
)
{
	.reg .pred 	%p<2>;
	.reg .b16 	%rs<2>;
	.reg .b32 	%r<6>;
	.reg .b32 	%f<2>;
	.reg .b64 	%rd<9>;

	ld.param.u64 	%rd1, [_Z10float2halfPfP6__halfi_param_0];
	ld.param.u64 	%rd2, [_Z10float2halfPfP6__halfi_param_1];
	ld.param.u32 	%r2, [_Z10float2halfPfP6__halfi_param_2];
	mov.u32 	%r3, %ctaid.x;
	mov.u32 	%r4, %ntid.x;
	mov.u32 	%r5, %tid.x;
	mad.lo.s32 	%r1, %r3, %r4, %r5;
	setp.ge.s32 	%p1, %r1, %r2;
	@%p1 bra 	$L__BB6_2;
	cvta.to.global.u64 	%rd3, %rd1;
	cvta.to.global.u64 	%rd4, %rd2;
	mul.wide.s32 	%rd5, %r1, 4;
	add.s64 	%rd6, %rd3, %rd5;
	ld.global.f32 	%f1, [%rd6];
	// begin inline asm
	{  cvt.rn.f16.f32 %rs1, %f1;}

	// end inline asm
	mul.wide.s32 	%rd7, %r1, 2;
	add.s64 	%rd8, %rd4, %rd7;
	st.global.u16 	[%rd8], %rs1;
$L__BB6_2:
	ret;

}
	// .globl	_Z5scalePfS_if
.visible .entry _Z5scalePfS_if(
	.param .u64 .ptr .align 1 _Z5scalePfS_if_param_0,
	.param .u64 .ptr .align 1 _Z5scalePfS_if_param_1,
	.param .u32 _Z5scalePfS_if_param_2,
	.param .f32 _Z5scalePfS_if_param_3
)
{
	.reg .pred 	%p<2>;
	.reg .b32 	%r<6>;
	.reg .b32 	%f<4>;
	.reg .b64 	%rd<8>;

	ld.param.u64 	%rd1, [_Z5scalePfS_if_param_0];
	ld.param.u64 	%rd2, [_Z5scalePfS_if_param_1];
	ld.param.u32 	%r2, [_Z5scalePfS_if_param_2];
	ld.param.f32 	%f1, [_Z5scalePfS_if_param_3];
	mov.u32 	%r3, %ctaid.x;
	mov.u32 	%r4, %ntid.x;
	mov.u32 	%r5, %tid.x;
	mad.lo.s32 	%r1, %r3, %r4, %r5;
	setp.ge.s32 	%p1, %r1, %r2;
	@%p1 bra 	$L__BB7_2;
	cvta.to.global.u64 	%rd3, %rd1;
	cvta.to.global.u64 	%rd4, %rd2;
	mul.wide.s32 	%rd5, %r1, 4;
	add.s64 	%rd6, %rd3, %rd5;
	ld.global.f32 	%f2, [%rd6];
	mul.f32 	%f3, %f1, %f2;
	add.s64 	%rd7, %rd4, %rd5;
	st.global.f32 	[%rd7], %f3;
$L__BB7_2:
	ret;

}
	// .globl	_Z16matrix_transposePKfPfii
.visible .entry _Z16matrix_transposePKfPfii(
	.param .u64 .ptr .align 1 _Z16matrix_transposePKfPfii_param_0,
	.param .u64 .ptr .align 1 _Z16matrix_transposePKfPfii_param_1,
	.param .u32 _Z16matrix_transposePKfPfii_param_2,
	.param .u32 _Z16matrix_transposePKfPfii_param_3
)
{
	.reg .pred 	%p<4>;
	.reg .b32 	%r<13>;
	.reg .b32 	%f<2>;
	.reg .b64 	%rd<9>;

	ld.param.u64 	%rd1, [_Z16matrix_transposePKfPfii_param_0];
	ld.param.u64 	%rd2, [_Z16matrix_transposePKfPfii_param_1];
	ld.param.u32 	%r3, [_Z16matrix_transposePKfPfii_param_2];
	ld.param.u32 	%r4, [_Z16matrix_transposePKfPfii_param_3];
	mov.u32 	%r5, %ctaid.y;
	mov.u32 	%r6, %ntid.y;
	mov.u32 	%r7, %tid.y;
	mad.lo.s32 	%r1, %r5, %r6, %r7;
	mov.u32 	%r8, %ctaid.x;
	mov.u32 	%r9, %ntid.x;
	mov.u32 	%r10, %tid.x;
	mad.lo.s32 	%r2, %r8, %r9, %r10;
	setp.ge.s32 	%p1, %r1, %r4;
	setp.ge.s32 	%p2, %r2, %r3;
	or.pred  	%p3, %p2, %p1;
	@%p3 bra 	$L__BB8_2;
	cvta.to.global.u64 	%rd3, %rd1;
	cvta.to.global.u64 	%rd4, %rd2;
	mad.lo.s32 	%r11, %r3, %r1, %r2;
	mul.wide.s32 	%rd5, %r11, 4;
	add.s64 	%rd6, %rd3, %rd5;
	ld.global.f32 	%f1, [%rd6];
	mad.lo.s32 	%r12, %r4, %r2, %r1;
	mul.wide.s32 	%rd7, %r12, 4;
	add.s64 	%rd8, %rd4, %rd7;
	st.global.f32 	[%rd8], %f1;
$L__BB8_2:
	ret;

}
	// .globl	_Z22naive_matrix_transposePfS_ii
.visible .entry _Z22naive_matrix_transposePfS_ii(
	.param .u64 .ptr .align 1 _Z22naive_matrix_transposePfS_ii_param_0,
	.param .u64 .ptr .align 1 _Z22naive_matrix_transposePfS_ii_param_1,
	.param .u32 _Z22naive_matrix_transposePfS_ii_param_2,
	.param .u32 _Z22naive_matrix_transposePfS_ii_param_3
)
{
	.reg .pred 	%p<2>;
	.reg .b32 	%r<12>;
	.reg .b32 	%f<2>;
	.reg .b64 	%rd<9>;

	ld.param.u64 	%rd1, [_Z22naive_matrix_transposePfS_ii_param_0];
	ld.param.u64 	%rd2, [_Z22naive_matrix_transposePfS_ii_param_1];
	ld.param.u32 	%r2, [_Z22naive_matrix_transposePfS_ii_param_2];
	ld.param.u32 	%r3, [_Z22naive_matrix_transposePfS_ii_param_3];
	mov.u32 	%r4, %ctaid.x;
	mov.u32 	%r5, %ntid.x;
	mov.u32 	%r6, %tid.x;
	mad.lo.s32 	%r1, %r4, %r5, %r6;
	mul.lo.s32 	%r7, %r3, %r2;
	setp.ge.s32 	%p1, %r1, %r7;
	@%p1 bra 	$L__BB9_2;
	cvta.to.global.u64 	%rd3, %rd1;
	cvta.to.global.u64 	%rd4, %rd2;
	div.s32 	%r8, %r1, %r3;
	mul.lo.s32 	%r9, %r8, %r3;
	sub.s32 	%r10, %r1, %r9;
	mul.wide.s32 	%rd5, %r1, 4;
	add.s64 	%rd6, %rd3, %rd5;
	ld.global.f32 	%f1, [%rd6];
	mad.lo.s32 	%r11, %r10, %r2, %r8;
	mul.wide.s32 	%rd7, %r11, 4;
	add.s64 	%rd8, %rd4, %rd7;
	st.global.f32 	[%rd8], %f1;
$L__BB9_2:
	ret;

}
	// .globl	_Z21print_2d_matrix_as_1dPKfii
.visible .entry _Z21print_2d_matrix_as_1dPKfii(
	.param .u64 .ptr .align 1 _Z21print_2d_matrix_as_1dPKfii_param_0,
	.param .u32 _Z21print_2d_matrix_as_1dPKfii_param_1,
	.param .u32 _Z21print_2d_matrix_as_1dPKfii_param_2
)
{


	ret;

}


// ===== COMPILED SASS (sm_100) =====

	.target	sm_100

	.elftype	@"ET_EXEC"


//--------------------- .note.nv.tkinfo           --------------------------
	.section	.note.nv.tkinfo,"",@"SHT_NOTE"
	.sectionflags	@"SHF_NOTE_NV_TKINFO"
	.tkinfo
        /*0018*/ 	.word	0x00000002
        /*0030*/ 	.string	""
        /*0030*/ 	.string	"ptxas"
        /*0030*/ 	.string	"Cuda compilation tools, release 13.0, V13.0.88"
        /*0030*/ 	.string	"Build cuda_13.0.r13.0/compiler.36424714_0"
        /*0030*/ 	.string	"-arch sm_100 -m 64 "



//--------------------- .note.nv.cuinfo           --------------------------
	.section	.note.nv.cuinfo,"",@"SHT_NOTE"
	.sectionflags	@"SHF_NOTE_NV_CUINFO"
        /*0018*/ 	.short	0x0002
        /*001a*/ 	.short	0x0064
        /*001c*/ 	.short	0x0082
	.zero		2


//--------------------- .nv.info                  --------------------------
	.section	.nv.info,"",@"SHT_CUDA_INFO"
	.align	4


	//----- nvinfo : EIATTR_REGCOUNT
	.align		4
        /*0000*/ 	.byte	0x04, 0x2f
        /*0002*/ 	.short	(.L_1 - .L_0)
	.align		4
.L_0:
        /*0004*/ 	.word	index@(_Z25assign_labels_very_slowlyPfS_Piiii)
        /*0008*/ 	.word	0x0000001f


	//----- nvinfo : EIATTR_FRAME_SIZE
	.align		4
.L_1:
        /*000c*/ 	.byte	0x04, 0x11
        /*000e*/ 	.short	(.L_3 - .L_2)
	.align		4
.L_2:
        /*0010*/ 	.word	index@(_Z25assign_labels_very_slowlyPfS_Piiii)
        /*0014*/ 	.word	0x00000000


	//----- nvinfo : EIATTR_REGCOUNT
	.align		4
.L_3:
        /*0018*/ 	.byte	0x04, 0x2f
        /*001a*/ 	.short	(.L_5 - .L_4)
	.align		4
.L_4:
        /*001c*/ 	.word	index@(_Z19l2_squared_norm_vecPfS_ii)
        /*0020*/ 	.word	0x0000000b


	//----- nvinfo : EIATTR_FRAME_SIZE
	.align		4
.L_5:
        /*0024*/ 	.byte	0x04, 0x11
        /*0026*/ 	.short	(.L_7 - .L_6)
	.align		4
.L_6:
        /*0028*/ 	.word	index@(_Z19l2_squared_norm_vecPfS_ii)
        /*002c*/ 	.word	0x00000000


	//----- nvinfo : EIATTR_REGCOUNT
	.align		4
.L_7:
        /*0030*/ 	.byte	0x04, 0x2f
        /*0032*/ 	.short	(.L_9 - .L_8)
	.align		4
.L_8:
        /*0034*/ 	.word	index@(_Z37add_particles_l2_squared_to_distancesPfS_ii)
        /*0038*/ 	.word	0x0000000c


	//----- nvinfo : EIATTR_FRAME_SIZE
	.align		4
.L_9:
        /*003c*/ 	.byte	0x04, 0x11
        /*003e*/ 	.short	(.L_11 - .L_10)
	.align		4
.L_10:
        /*0040*/ 	.word	index@(_Z37add_particles_l2_squared_to_distancesPfS_ii)
        /*0044*/ 	.word	0x00000000


	//----- nvinfo : EIATTR_REGCOUNT
	.align		4
.L_11:
        /*0048*/ 	.byte	0x04, 0x2f
        /*004a*/ 	.short	(.L_13 - .L_12)
	.align		4
.L_12:
        /*004c*/ 	.word	index@(_Z37add_centroids_l2_squared_to_distancesPfS_ii)
        /*0050*/ 	.word	0x0000000c


	//----- nvinfo : EIATTR_FRAME_SIZE
	.align		4
.L_13:
        /*0054*/ 	.byte	0x04, 0x11
        /*0056*/ 	.short	(.L_15 - .L_14)
	.align		4
.L_14:
        /*0058*/ 	.word	index@(_Z37add_centroids_l2_squared_to_distancesPfS_ii)
        /*005c*/ 	.word	0x00000000


	//----- nvinfo : EIATTR_REGCOUNT
	.align		4
.L_15:
        /*0060*/ 	.byte	0x04, 0x2f
        /*0062*/ 	.short	(.L_17 - .L_16)
	.align		4
.L_16:
        /*0064*/ 	.word	index@(_Z11find_argminPfPiii)
        /*0068*/ 	.word	0x0000000c


	//----- nvinfo : EIATTR_FRAME_SIZE
	.align		4
.L_17:
        /*006c*/ 	.byte	0x04, 0x11
        /*006e*/ 	.short	(.L_19 - .L_18)
	.align		4
.L_18:
        /*0070*/ 	.word	index@(_Z11find_argminPfPiii)
        /*0074*/ 	.word	0x00000000


	//----- nvinfo : EIATTR_REGCOUNT
	.align		4
.L_19:
        /*0078*/ 	.byte	0x04, 0x2f
        /*007a*/ 	.short	(.L_21 - .L_20)
	.align		4
.L_20:
        /*007c*/ 	.word	index@(_Z20wmma_matrix_multiplyP6__halfS0_Pfiii)
        /*0080*/ 	.word	0x0000001c


	//----- nvinfo : EIATTR_FRAME_SIZE
	.align		4
.L_21:
        /*0084*/ 	.byte	0x04, 0x11
        /*0086*/ 	.short	(.L_23 - .L_22)
	.align		4
.L_22:
        /*0088*/ 	.word	index@(_Z20wmma_matrix_multiplyP6__halfS0_Pfiii)
        /*008c*/ 	.word	0x00000000


	//----- nvinfo : EIATTR_REGCOUNT
	.align		4
.L_23:
        /*0090*/ 	.byte	0x04, 0x2f
        /*0092*/ 	.short	(.L_25 - .L_24)
	.align		4
.L_24:
        /*0094*/ 	.word	index@(_Z10float2halfPfP6__halfi)
        /*0098*/ 	.word	0x0000000a


	//----- nvinfo : EIATTR_FRAME_SIZE
	.align		4
.L_25:
        /*009c*/ 	.byte	0x04, 0x11
        /*009e*/ 	.short	(.L_27 - .L_26)
	.align		4
.L_26:
        /*00a0*/ 	.word	index@(_Z10float2halfPfP6__halfi)
        /*00a4*/ 	.word	0x00000000


	//----- nvinfo : EIATTR_REGCOUNT
	.align		4
.L_27:
        /*00a8*/ 	.byte	0x04, 0x2f
        /*00aa*/ 	.short	(.L_29 - .L_28)
	.align		4
.L_28:
        /*00ac*/ 	.word	index@(_Z5scalePfS_if)
        /*00b0*/ 	.word	0x0000000a


	//----- nvinfo : EIATTR_FRAME_SIZE
	.align		4
.L_29:
        /*00b4*/ 	.byte	0x04, 0x11
        /*00b6*/ 	.short	(.L_31 - .L_30)
	.align		4
.L_30:
        /*00b8*/ 	.word	index@(_Z5scalePfS_if)
        /*00bc*/ 	.word	0x00000000


	//----- nvinfo : EIATTR_REGCOUNT
	.align		4
.L_31:
        /*00c0*/ 	.byte	0x04, 0x2f
        /*00c2*/ 	.short	(.L_33 - .L_32)
	.align		4
.L_32:
        /*00c4*/ 	.word	index@(_Z16matrix_transposePKfPfii)
        /*00c8*/ 	.word	0x0000000a


	//----- nvinfo : EIATTR_FRAME_SIZE
	.align		4
.L_33:
        /*00cc*/ 	.byte	0x04, 0x11
        /*00ce*/ 	.short	(.L_35 - .L_34)
	.align		4
.L_34:
        /*00d0*/ 	.word	index@(_Z16matrix_transposePKfPfii)
        /*00d4*/ 	.word	0x00000000


	//----- nvinfo : EIATTR_REGCOUNT
	.align		4
.L_35:
        /*00d8*/ 	.byte	0x04, 0x2f
        /*00da*/ 	.short	(.L_37 - .L_36)
	.align		4
.L_36:
        /*00dc*/ 	.word	index@(_Z22naive_matrix_transposePfS_ii)
        /*00e0*/ 	.word	0x00000010


	//----- nvinfo : EIATTR_FRAME_SIZE
	.align		4
.L_37:
        /*00e4*/ 	.byte	0x04, 0x11
        /*00e6*/ 	.short	(.L_39 - .L_38)
	.align		4
.L_38:
        /*00e8*/ 	.word	index@(_Z22naive_matrix_transposePfS_ii)
        /*00ec*/ 	.word	0x00000000


	//----- nvinfo : EIATTR_REGCOUNT
	.align		4
.L_39:
        /*00f0*/ 	.byte	0x04, 0x2f
        /*00f2*/ 	.short	(.L_41 - .L_40)
	.align		4
.L_40:
        /*00f4*/ 	.word	index@(_Z21print_2d_matrix_as_1dPKfii)
        /*00f8*/ 	.word	0x00000004


	//----- nvinfo : EIATTR_FRAME_SIZE
	.align		4
.L_41:
        /*00fc*/ 	.byte	0x04, 0x11
        /*00fe*/ 	.short	(.L_43 - .L_42)
	.align		4
.L_42:
        /*0100*/ 	.word	index@(_Z21print_2d_matrix_as_1dPKfii)
        /*0104*/ 	.word	0x00000000


	//----- nvinfo : EIATTR_MIN_STACK_SIZE
	.align		4
.L_43:
        /*0108*/ 	.byte	0x04, 0x12
        /*010a*/ 	.short	(.L_45 - .L_44)
	.align		4
.L_44:
        /*010c*/ 	.word	index@(_Z21print_2d_matrix_as_1dPKfii)
        /*0110*/ 	.word	0x00000000


	//----- nvinfo : EIATTR_MIN_STACK_SIZE
	.align		4
.L_45:
        /*0114*/ 	.byte	0x04, 0x12
        /*0116*/ 	.short	(.L_47 - .L_46)
	.align		4
.L_46:
        /*0118*/ 	.word	index@(_Z22naive_matrix_transposePfS_ii)
        /*011c*/ 	.word	0x00000000


	//----- nvinfo : EIATTR_MIN_STACK_SIZE
	.align		4
.L_47:
        /*0120*/ 	.byte	0x04, 0x12
        /*0122*/ 	.short	(.L_49 - .L_48)
	.align		4
.L_48:
        /*0124*/ 	.word	index@(_Z16matrix_transposePKfPfii)
        /*0128*/ 	.word	0x00000000


	//----- nvinfo : EIATTR_MIN_STACK_SIZE
	.align		4
.L_49:
        /*012c*/ 	.byte	0x04, 0x12
        /*012e*/ 	.short	(.L_51 - .L_50)
	.align		4
.L_50:
        /*0130*/ 	.word	index@(_Z5scalePfS_if)
        /*0134*/ 	.word	0x00000000


	//----- nvinfo : EIATTR_MIN_STACK_SIZE
	.align		4
.L_51:
        /*0138*/ 	.byte	0x04, 0x12
        /*013a*/ 	.short	(.L_53 - .L_52)
	.align		4
.L_52:
        /*013c*/ 	.word	index@(_Z10float2halfPfP6__halfi)
        /*0140*/ 	.word	0x00000000


	//----- nvinfo : EIATTR_MIN_STACK_SIZE
	.align		4
.L_53:
        /*0144*/ 	.byte	0x04, 0x12
        /*0146*/ 	.short	(.L_55 - .L_54)
	.align		4
.L_54:
        /*0148*/ 	.word	index@(_Z20wmma_matrix_multiplyP6__halfS0_Pfiii)
        /*014c*/ 	.word	0x00000000


	//----- nvinfo : EIATTR_MIN_STACK_SIZE
	.align		4
.L_55:
        /*0150*/ 	.byte	0x04, 0x12
        /*0152*/ 	.short	(.L_57 - .L_56)
	.align		4
.L_56:
        /*0154*/ 	.word	index@(_Z11find_argminPfPiii)
        /*0158*/ 	.word	0x00000000


	//----- nvinfo : EIATTR_MIN_STACK_SIZE
	.align		4
.L_57:
        /*015c*/ 	.byte	0x04, 0x12
        /*015e*/ 	.short	(.L_59 - .L_58)
	.align		4
.L_58:
        /*0160*/ 	.word	index@(_Z37add_centroids_l2_squared_to_distancesPfS_ii)
        /*0164*/ 	.word	0x00000000


	//----- nvinfo : EIATTR_MIN_STACK_SIZE
	.align		4
.L_59:
        /*0168*/ 	.byte	0x04, 0x12
        /*016a*/ 	.short	(.L_61 - .L_60)
	.align		4
.L_60:
        /*016c*/ 	.word	index@(_Z37add_particles_l2_squared_to_distancesPfS_ii)
        /*0170*/ 	.word	0x00000000


	//----- nvinfo : EIATTR_MIN_STACK_SIZE
	.align		4
.L_61:
        /*0174*/ 	.byte	0x04, 0x12
        /*0176*/ 	.short	(.L_63 - .L_62)
	.align		4
.L_62:
        /*0178*/ 	.word	index@(_Z19l2_squared_norm_vecPfS_ii)
        /*017c*/ 	.word	0x00000000


	//----- nvinfo : EIATTR_MIN_STACK_SIZE
	.align		4
.L_63:
        /*0180*/ 	.byte	0x04, 0x12
        /*0182*/ 	.short	(.L_65 - .L_64)
	.align		4
.L_64:
        /*0184*/ 	.word	index@(_Z25assign_labels_very_slowlyPfS_Piiii)
        /*0188*/ 	.word	0x00000000
.L_65:


//--------------------- .nv.compat                --------------------------
	.section	.nv.compat,"",@"SHT_CUDA_COMPAT_INFO"
	.align	4
        /*0000*/ 	.byte	0x02, 0x09, 0x00, 0x00, 0x02, 0x02, 0x01, 0x00, 0x02, 0x05, 0x05, 0x00, 0x03, 0x07, 0x01, 0x01
        /*0010*/ 	.byte	0x02, 0x03, 0x00, 0x00, 0x02, 0x06, 0x01, 0x00, 0x04, 0x0b, 0x08, 0x00, 0x09, 0x00, 0x00, 0x00
        /*0020*/ 	.byte	0x00, 0x00, 0x00, 0x00


//--------------------- .nv.info._Z21print_2d_matrix_as_1dPKfii --------------------------
	.section	.nv.info._Z21print_2d_matrix_as_1dPKfii,"",@"SHT_CUDA_INFO"
	.sectionflags	@""
	.align	4


	//----- nvinfo : EIATTR_CUDA_API_VERSION
	.align		4
        /*0000*/ 	.byte	0x04, 0x37
        /*0002*/ 	.short	(.L_67 - .L_66)
.L_66:
        /*0004*/ 	.word	0x00000082


	//----- nvinfo : EIATTR_KPARAM_INFO
	.align		4
.L_67:
        /*0008*/ 	.byte	0x04, 0x17
        /*000a*/ 	.short	(.L_69 - .L_68)
.L_68:
        /*000c*/ 	.word	0x00000000
        /*0010*/ 	.short	0x0002
        /*0012*/ 	.short	0x000c
        /*0014*/ 	.byte	0x00, 0xf0, 0x11, 0x00


	//----- nvinfo : EIATTR_KPARAM_INFO
	.align		4
.L_69:
        /*0018*/ 	.byte	0x04, 0x17
        /*001a*/ 	.short	(.L_71 - .L_70)
.L_70:
        /*001c*/ 	.word	0x00000000
        /*0020*/ 	.short	0x0001
        /*0022*/ 	.short	0x0008
        /*0024*/ 	.byte	0x00, 0xf0, 0x11, 0x00


	//----- nvinfo : EIATTR_KPARAM_INFO
	.align		4
.L_71:
        /*0028*/ 	.byte	0x04, 0x17
        /*002a*/ 	.short	(.L_73 - .L_72)
.L_72:
        /*002c*/ 	.word	0x00000000
        /*0030*/ 	.short	0x0000
        /*0032*/ 	.short	0x0000
        /*0034*/ 	.byte	0x00, 0xf5, 0x21, 0x00


	//----- nvinfo : EIATTR_SPARSE_MMA_MASK
	.align		4
.L_73:
        /*0038*/ 	.byte	0x03, 0x50
        /*003a*/ 	.short	0x0000


	//----- nvinfo : EIATTR_MAXREG_COUNT
	.align		4
        /*003c*/ 	.byte	0x03, 0x1b
        /*003e*/ 	.short	0x00ff


	//----- nvinfo : EIATTR_MERCURY_ISA_VERSION
	.align		4
        /*0040*/ 	.byte	0x03, 0x5f
        /*0042*/ 	.short	0x0101


	//----- nvinfo : EIATTR_VRC_CTA_INIT_COUNT
	.align		4
        /*0044*/ 	.byte	0x02, 0x4a
	.zero		1
	.zero		1


	//----- nvinfo : EIATTR_EXIT_INSTR_OFFSETS
	.align		4
        /*0048*/ 	.byte	0x04, 0x1c
        /*004a*/ 	.short	(.L_75 - .L_74)


	//   ....[0]....
.L_74:
        /*004c*/ 	.word	0x00000010


	//----- nvinfo : EIATTR_CBANK_PARAM_SIZE
	.align		4
.L_75:
        /*0050*/ 	.byte	0x03, 0x19
        /*0052*/ 	.short	0x0010


	//----- nvinfo : EIATTR_PARAM_CBANK
	.align		4
        /*0054*/ 	.byte	0x04, 0x0a
        /*0056*/ 	.short	(.L_77 - .L_76)
	.align		4
.L_76:
        /*0058*/ 	.word	index@(.nv.constant0._Z21print_2d_matrix_as_1dPKfii)
        /*005c*/ 	.short	0x0380
        /*005e*/ 	.short	0x0010


	//----- nvinfo : EIATTR_SW_WAR
	.align		4
.L_77:
        /*0060*/ 	.byte	0x04, 0x36
        /*0062*/ 	.short	(.L_79 - .L_78)
.L_78:
        /*0064*/ 	.word	0x00000008
.L_79:


//--------------------- .nv.info._Z22naive_matrix_transposePfS_ii --------------------------
	.section	.nv.info._Z22naive_matrix_transposePfS_ii,"",@"SHT_CUDA_INFO"
	.sectionflags	@""
	.align	4


	//----- nvinfo : EIATTR_CUDA_API_VERSION
	.align		4
        /*0000*/ 	.byte	0x04, 0x37
        /*0002*/ 	.short	(.L_81 - .L_80)
.L_80:
        /*0004*/ 	.word	0x00000082


	//----- nvinfo : EIATTR_KPARAM_INFO
	.align		4
.L_81:
        /*0008*/ 	.byte	0x04, 0x17
        /*000a*/ 	.short	(.L_83 - .L_82)
.L_82:
        /*000c*/ 	.word	0x00000000
        /*0010*/ 	.short	0x0003
        /*0012*/ 	.short	0x0014
        /*0014*/ 	.byte	0x00, 0xf0, 0x11, 0x00


	//----- nvinfo : EIATTR_KPARAM_INFO
	.align		4
.L_83:
        /*0018*/ 	.byte	0x04, 0x17
        /*001a*/ 	.short	(.L_85 - .L_84)
.L_84:
        /*001c*/ 	.word	0x00000000
        /*0020*/ 	.short	0x0002
        /*0022*/ 	.short	0x0010
        /*0024*/ 	.byte	0x00, 0xf0, 0x11, 0x00


	//----- nvinfo : EIATTR_KPARAM_INFO
	.align		4
.L_85:
        /*0028*/ 	.byte	0x04, 0x17
        /*002a*/ 	.short	(.L_87 - .L_86)
.L_86:
        /*002c*/ 	.word	0x00000000
        /*0030*/ 	.short	0x0001
        /*0032*/ 	.short	0x0008
        /*0034*/ 	.byte	0x00, 0xf5, 0x21, 0x00


	//----- nvinfo : EIATTR_KPARAM_INFO
	.align		4
.L_87:
        /*0038*/ 	.byte	0x04, 0x17
        /*003a*/ 	.short	(.L_89 - .L_88)
.L_88:
        /*003c*/ 	.word	0x00000000
        /*0040*/ 	.short	0x0000
        /*0042*/ 	.short	0x0000
        /*0044*/ 	.byte	0x00, 0xf5, 0x21, 0x00


	//----- nvinfo : EIATTR_SPARSE_MMA_MASK
	.align		4
.L_89:
        /*0048*/ 	.byte	0x03, 0x50
        /*004a*/ 	.short	0x0000


	//----- nvinfo : EIATTR_MAXREG_COUNT
	.align		4
        /*004c*/ 	.byte	0x03, 0x1b
        /*004e*/ 	.short	0x00ff


	//----- nvinfo : EIATTR_MERCURY_ISA_VERSION
	.align		4
        /*0050*/ 	.byte	0x03, 0x5f
        /*0052*/ 	.short	0x0101


	//----- nvinfo : EIATTR_VRC_CTA_INIT_COUNT
	.align		4
        /*0054*/ 	.byte	0x02, 0x4a
	.zero		1
	.zero		1


	//----- nvinfo : EIATTR_EXIT_INSTR_OFFSETS
	.align		4
        /*0058*/ 	.byte	0x04, 0x1c
        /*005a*/ 	.short	(.L_91 - .L_90)


	//   ....[0]....
.L_90:
        /*005c*/ 	.word	0x00000080


	//   ....[1]....
        /*0060*/ 	.word	0x000002a0


	//----- nvinfo : EIATTR_CBANK_PARAM_SIZE
	.align		4
.L_91:
        /*0064*/ 	.byte	0x03, 0x19
        /*0066*/ 	.short	0x0018


	//----- nvinfo : EIATTR_PARAM_CBANK
	.align		4
        /*0068*/ 	.byte	0x04, 0x0a
        /*006a*/ 	.short	(.L_93 - .L_92)
	.align		4
.L_92:
        /*006c*/ 	.word	index@(.nv.constant0._Z22naive_matrix_transposePfS_ii)
        /*0070*/ 	.short	0x0380
        /*0072*/ 	.short	0x0018


	//----- nvinfo : EIATTR_SW_WAR
	.align		4
.L_93:
        /*0074*/ 	.byte	0x04, 0x36
        /*0076*/ 	.short	(.L_95 - .L_94)
.L_94:
        /*0078*/ 	.word	0x00000008
.L_95:


//--------------------- .nv.info._Z16matrix_transposePKfPfii --------------------------
	.section	.nv.info._Z16matrix_transposePKfPfii,"",@"SHT_CUDA_INFO"
	.sectionflags	@""
	.align	4


	//----- nvinfo : EIATTR_CUDA_API_VERSION
	.align		4
        /*0000*/ 	.byte	0x04, 0x37
        /*0002*/ 	.short	(.L_97 - .L_96)
.L_96:
        /*0004*/ 	.word	0x00000082


	//----- nvinfo : EIATTR_KPARAM_INFO
	.align		4
.L_97:
        /*0008*/ 	.byte	0x04, 0x17
        /*000a*/ 	.short	(.L_99 - .L_98)
.L_98:
        /*000c*/ 	.word	0x00000000
        /*0010*/ 	.short	0x0003
        /*0012*/ 	.short	0x0014
        /*0014*/ 	.byte	0x00, 0xf0, 0x11, 0x00


	//----- nvinfo : EIATTR_KPARAM_INFO
	.align		4
.L_99:
        /*0018*/ 	.byte	0x04, 0x17
        /*001a*/ 	.short	(.L_101 - .L_100)
.L_100:
        /*001c*/ 	.word	0x00000000
        /*0020*/ 	.short	0x0002
        /*0022*/ 	.short	0x0010
        /*0024*/ 	.byte	0x00, 0xf0, 0x11, 0x00


	//----- nvinfo : EIATTR_KPARAM_INFO
	.align		4
.L_101:
        /*0028*/ 	.byte	0x04, 0x17
        /*002a*/ 	.short	(.L_103 - .L_102)
.L_102:
        /*002c*/ 	.word	0x00000000
        /*0030*/ 	.short	0x0001
        /*0032*/ 	.short	0x0008
        /*0034*/ 	.byte	0x00, 0xf5, 0x21, 0x00


	//----- nvinfo : EIATTR_KPARAM_INFO
	.align		4
.L_103:
        /*0038*/ 	.byte	0x04, 0x17
        /*003a*/ 	.short	(.L_105 - .L_104)
.L_104:
        /*003c*/ 	.word	0x00000000
        /*0040*/ 	.short	0x0000
        /*0042*/ 	.short	0x0000
        /*0044*/ 	.byte	0x00, 0xf5, 0x21, 0x00


	//----- nvinfo : EIATTR_SPARSE_MMA_MASK
	.align		4
.L_105:
        /*0048*/ 	.byte	0x03, 0x50
        /*004a*/ 	.short	0x0000


	//----- nvinfo : EIATTR_MAXREG_COUNT
	.align		4
        /*004c*/ 	.byte	0x03, 0x1b
        /*004e*/ 	.short	0x00ff


	//----- nvinfo : EIATTR_MERCURY_ISA_VERSION
	.align		4
        /*0050*/ 	.byte	0x03, 0x5f
        /*0052*/ 	.short	0x0101


	//----- nvinfo : EIATTR_VRC_CTA_INIT_COUNT
	.align		4
        /*0054*/ 	.byte	0x02, 0x4a
	.zero		1
	.zero		1


	//----- nvinfo : EIATTR_EXIT_INSTR_OFFSETS
	.align		4
        /*0058*/ 	.byte	0x04, 0x1c
        /*005a*/ 	.short	(.L_107 - .L_106)


	//   ....[0]....
.L_106:
        /*005c*/ 	.word	0x000000c0


	//   ....[1]....
        /*0060*/ 	.word	0x00000160


	//----- nvinfo : EIATTR_CBANK_PARAM_SIZE
	.align		4
.L_107:
        /*0064*/ 	.byte	0x03, 0x19
        /*0066*/ 	.short	0x0018


	//----- nvinfo : EIATTR_PARAM_CBANK
	.align		4
        /*0068*/ 	.byte	0x04, 0x0a
        /*006a*/ 	.short	(.L_109 - .L_108)
	.align		4
.L_108:
        /*006c*/ 	.word	index@(.nv.constant0._Z16matrix_transposePKfPfii)
        /*0070*/ 	.short	0x0380
        /*0072*/ 	.short	0x0018


	//----- nvinfo : EIATTR_SW_WAR
	.align		4
.L_109:
        /*0074*/ 	.byte	0x04, 0x36
        /*0076*/ 	.short	(.L_111 - .L_110)
.L_110:
        /*0078*/ 	.word	0x00000008
.L_111:


//--------------------- .nv.info._Z5scalePfS_if   --------------------------
	.section	.nv.info._Z5scalePfS_if,"",@"SHT_CUDA_INFO"
	.sectionflags	@""
	.align	4


	//----- nvinfo : EIATTR_CUDA_API_VERSION
	.align		4
        /*0000*/ 	.byte	0x04, 0x37
        /*0002*/ 	.short	(.L_113 - .L_112)
.L_112:
        /*0004*/ 	.word	0x00000082


	//----- nvinfo : EIATTR_KPARAM_INFO
	.align		4
.L_113:
        /*0008*/ 	.byte	0x04, 0x17
        /*000a*/ 	.short	(.L_115 - .L_114)
.L_114:
        /*000c*/ 	.word	0x00000000
        /*0010*/ 	.short	0x0003
        /*0012*/ 	.short	0x0014
        /*0014*/ 	.byte	0x00, 0xf0, 0x11, 0x00


	//----- nvinfo : EIATTR_KPARAM_INFO
	.align		4
.L_115:
        /*0018*/ 	.byte	0x04, 0x17
        /*001a*/ 	.short	(.L_117 - .L_116)
.L_116:
        /*001c*/ 	.word	0x00000000
        /*0020*/ 	.short	0x0002
        /*0022*/ 	.short	0x0010
        /*0024*/ 	.byte	0x00, 0xf0, 0x11, 0x00


	//----- nvinfo : EIATTR_KPARAM_INFO
	.align		4
.L_117:
        /*0028*/ 	.byte	0x04, 0x17
        /*002a*/ 	.short	(.L_119 - .L_118)
.L_118:
        /*002c*/ 	.word	0x00000000
        /*0030*/ 	.short	0x0001
        /*0032*/ 	.short	0x0008
        /*0034*/ 	.byte	0x00, 0xf5, 0x21, 0x00


	//----- nvinfo : EIATTR_KPARAM_INFO
	.align		4
.L_119:
        /*0038*/ 	.byte	0x04, 0x17
        /*003a*/ 	.short	(.L_121 - .L_120)
.L_120:
        /*003c*/ 	.word	0x00000000
        /*0040*/ 	.short	0x0000
        /*0042*/ 	.short	0x0000
        /*0044*/ 	.byte	0x00, 0xf5, 0x21, 0x00


	//----- nvinfo : EIATTR_SPARSE_MMA_MASK
	.align		4
.L_121:
        /*0048*/ 	.byte	0x03, 0x50
        /*004a*/ 	.short	0x0000


	//----- nvinfo : EIATTR_MAXREG_COUNT
	.align		4
        /*004c*/ 	.byte	0x03, 0x1b
        /*004e*/ 	.short	0x00ff


	//----- nvinfo : EIATTR_MERCURY_ISA_VERSION
	.align		4
        /*0050*/ 	.byte	0x03, 0x5f
        /*0052*/ 	.short	0x0101


	//----- nvinfo : EIATTR_VRC_CTA_INIT_COUNT
	.align		4
        /*0054*/ 	.byte	0x02, 0x4a
	.zero		1
	.zero		1


	//----- nvinfo : EIATTR_EXIT_INSTR_OFFSETS
	.align		4
        /*0058*/ 	.byte	0x04, 0x1c
        /*005a*/ 	.short	(.L_123 - .L_122)


	//   ....[0]....
.L_122:
        /*005c*/ 	.word	0x00000070


	//   ....[1]....
        /*0060*/ 	.word	0x00000110


	//----- nvinfo : EIATTR_CBANK_PARAM_SIZE
	.align		4
.L_123:
        /*0064*/ 	.byte	0x03, 0x19
        /*0066*/ 	.short	0x0018


	//----- nvinfo : EIATTR_PARAM_CBANK
	.align		4
        /*0068*/ 	.byte	0x04, 0x0a
        /*006a*/ 	.short	(.L_125 - .L_124)
	.align		4
.L_124:
        /*006c*/ 	.word	index@(.nv.constant0._Z5scalePfS_if)
        /*0070*/ 	.short	0x0380
        /*0072*/ 	.short	0x0018


	//----- nvinfo : EIATTR_SW_WAR
	.align		4
.L_125:
        /*0074*/ 	.byte	0x04, 0x36
        /*0076*/ 	.short	(.L_127 - .L_126)
.L_126:
        /*0078*/ 	.word	0x00000008
.L_127:


//--------------------- .nv.info._Z10float2halfPfP6__halfi --------------------------
	.section	.nv.info._Z10float2halfPfP6__halfi,"",@"SHT_CUDA_INFO"
	.sectionflags	@""
	.align	4


	//----- nvinfo : EIATTR_CUDA_API_VERSION
	.align		4
        /*0000*/ 	.byte	0x04, 0x37
        /*0002*/ 	.short	(.L_129 - .L_128)
.L_128:
        /*0004*/ 	.word	0x00000082


	//----- nvinfo : EIATTR_KPARAM_INFO
	.align		4
.L_129:
        /*0008*/ 	.byte	0x04, 0x17
        /*000a*/ 	.short	(.L_131 - .L_130)
.L_130:
        /*000c*/ 	.word	0x00000000
        /*0010*/ 	.short	0x0002
        /*0012*/ 	.short	0x0010
        /*0014*/ 	.byte	0x00, 0xf0, 0x11, 0x00


	//----- nvinfo : EIATTR_KPARAM_INFO
	.align		4
.L_131:
        /*0018*/ 	.byte	0x04, 0x17
        /*001a*/ 	.short	(.L_133 - .L_132)
.L_132:
        /*001c*/ 	.word	0x00000000
        /*0020*/ 	.short	0x0001
        /*0022*/ 	.short	0x0008
        /*0024*/ 	.byte	0x00, 0xf5, 0x21, 0x00


	//----- nvinfo : EIATTR_KPARAM_INFO
	.align		4
.L_133:
        /*0028*/ 	.byte	0x04, 0x17
        /*002a*/ 	.short	(.L_135 - .L_134)
.L_134:
        /*002c*/ 	.word	0x00000000
        /*0030*/ 	.short	0x0000
        /*0032*/ 	.short	0x0000
        /*0034*/ 	.byte	0x00, 0xf5, 0x21, 0x00


	//----- nvinfo : EIATTR_SPARSE_MMA_MASK
	.align		4
.L_135:
        /*0038*/ 	.byte	0x03, 0x50
        /*003a*/ 	.short	0x0000


	//----- nvinfo : EIATTR_MAXREG_COUNT
	.align		4
        /*003c*/ 	.byte	0x03, 0x1b
        /*003e*/ 	.short	0x00ff


	//----- nvinfo : EIATTR_MERCURY_ISA_VERSION
	.align		4
        /*0040*/ 	.byte	0x03, 0x5f
        /*0042*/ 	.short	0x0101


	//----- nvinfo : EIATTR_VRC_CTA_INIT_COUNT
	.align		4
        /*0044*/ 	.byte	0x02, 0x4a
	.zero		1
	.zero		1


	//----- nvinfo : EIATTR_EXIT_INSTR_OFFSETS
	.align		4
        /*0048*/ 	.byte	0x04, 0x1c
        /*004a*/ 	.short	(.L_137 - .L_136)


	//   ....[0]....
.L_136:
        /*004c*/ 	.word	0x00000070


	//   ....[1]....
        /*0050*/ 	.word	0x00000100


	//----- nvinfo : EIATTR_CBANK_PARAM_SIZE
	.align		4
.L_137:
        /*0054*/ 	.byte	0x03, 0x19
        /*0056*/ 	.short	0x0014


	//----- nvinfo : EIATTR_PARAM_CBANK
	.align		4
        /*0058*/ 	.byte	0x04, 0x0a
        /*005a*/ 	.short	(.L_139 - .L_138)
	.align		4
.L_138:
        /*005c*/ 	.word	index@(.nv.constant0._Z10float2halfPfP6__halfi)
        /*0060*/ 	.short	0x0380
        /*0062*/ 	.short	0x0014


	//----- nvinfo : EIATTR_SW_WAR
	.align		4
.L_139:
        /*0064*/ 	.byte	0x04, 0x36
        /*0066*/ 	.short	(.L_141 - .L_140)
.L_140:
        /*0068*/ 	.word	0x00000008
.L_141:


//--------------------- .nv.info._Z20wmma_matrix_multiplyP6__halfS0_Pfiii --------------------------
	.section	.nv.info._Z20wmma_matrix_multiplyP6__halfS0_Pfiii,"",@"SHT_CUDA_INFO"
	.sectionflags	@""
	.align	4


	//----- nvinfo : EIATTR_CUDA_API_VERSION
	.align		4
        /*0000*/ 	.byte	0x04, 0x37
        /*0002*/ 	.short	(.L_143 - .L_142)
.L_142:
        /*0004*/ 	.word	0x00000082


	//----- nvinfo : EIATTR_KPARAM_INFO
	.align		4
.L_143:
        /*0008*/ 	.byte	0x04, 0x17
        /*000a*/ 	.short	(.L_145 - .L_144)
.L_144:
        /*000c*/ 	.word	0x00000000
        /*0010*/ 	.short	0x0005
        /*0012*/ 	.short	0x0020
        /*0014*/ 	.byte	0x00, 0xf0, 0x11, 0x00


	//----- nvinfo : EIATTR_KPARAM_INFO
	.align		4
.L_145:
        /*0018*/ 	.byte	0x04, 0x17
        /*001a*/ 	.short	(.L_147 - .L_146)
.L_146:
        /*001c*/ 	.word	0x00000000
        /*0020*/ 	.short	0x0004
        /*0022*/ 	.short	0x001c
        /*0024*/ 	.byte	0x00, 0xf0, 0x11, 0x00


	//----- nvinfo : EIATTR_KPARAM_INFO
	.align		4
.L_147:
        /*0028*/ 	.byte	0x04, 0x17
        /*002a*/ 	.short	(.L_149 - .L_148)
.L_148:
        /*002c*/ 	.word	0x00000000
        /*0030*/ 	.short	0x0003
        /*0032*/ 	.short	0x0018
        /*0034*/ 	.byte	0x00, 0xf0, 0x11, 0x00


	//----- nvinfo : EIATTR_KPARAM_INFO
	.align		4
.L_149:
        /*0038*/ 	.byte	0x04, 0x17
        /*003a*/ 	.short	(.L_151 - .L_150)
.L_150:
        /*003c*/ 	.word	0x00000000
        /*0040*/ 	.short	0x0002
        /*0042*/ 	.short	0x0010
        /*0044*/ 	.byte	0x00, 0xf5, 0x21, 0x00


	//----- nvinfo : EIATTR_KPARAM_INFO
	.align		4
.L_151:
        /*0048*/ 	.byte	0x04, 0x17
        /*004a*/ 	.short	(.L_153 - .L_152)
.L_152:
        /*004c*/ 	.word	0x00000000
        /*0050*/ 	.short	0x0001
        /*0052*/ 	.short	0x0008
        /*0054*/ 	.byte	0x00, 0xf5, 0x21, 0x00


	//----- nvinfo : EIATTR_KPARAM_INFO
	.align		4
.L_153:
        /*0058*/ 	.byte	0x04, 0x17
        /*005a*/ 	.short	(.L_155 - .L_154)
.L_154:
        /*005c*/ 	.word	0x00000000
        /*0060*/ 	.short	0x0000
        /*0062*/ 	.short	0x0000
        /*0064*/ 	.byte	0x00, 0xf5, 0x21, 0x00


	//----- nvinfo : EIATTR_SPARSE_MMA_MASK
	.align		4
.L_155:
        /*0068*/ 	.byte	0x03, 0x50
        /*006a*/ 	.short	0x0000


	//----- nvinfo : EIATTR_WMMA_USED
	.align		4
        /*006c*/ 	.byte	0x01, 0x2b
	.zero		2


	//----- nvinfo : EIATTR_MAXREG_COUNT
	.align		4
        /*0070*/ 	.byte	0x03, 0x1b
        /*0072*/ 	.short	0x00ff


	//----- nvinfo : EIATTR_MERCURY_ISA_VERSION
	.align		4
        /*0074*/ 	.byte	0x03, 0x5f
        /*0076*/ 	.short	0x0101


	//----- nvinfo : EIATTR_VRC_CTA_INIT_COUNT
	.align		4
        /*0078*/ 	.byte	0x02, 0x4a
	.zero		1
	.zero		1


	//----- nvinfo : EIATTR_EXIT_INSTR_OFFSETS
	.align		4
        /*007c*/ 	.byte	0x04, 0x1c
        /*007e*/ 	.short	(.L_157 - .L_156)


	//   ....[0]....
.L_156:
        /*0080*/ 	.word	0x00000290


	//   ....[1]....
        /*0084*/ 	.word	0x00000600


	//----- nvinfo : EIATTR_CBANK_PARAM_SIZE
	.align		4
.L_157:
        /*0088*/ 	.byte	0x03, 0x19
        /*008a*/ 	.short	0x0024


	//----- nvinfo : EIATTR_PARAM_CBANK
	.align		4
        /*008c*/ 	.byte	0x04, 0x0a
        /*008e*/ 	.short	(.L_159 - .L_158)
	.align		4
.L_158:
        /*0090*/ 	.word	index@(.nv.constant0._Z20wmma_matrix_multiplyP6__halfS0_Pfiii)
        /*0094*/ 	.short	0x0380
        /*0096*/ 	.short	0x0024


	//----- nvinfo : EIATTR_SW_WAR
	.align		4
.L_159:
        /*0098*/ 	.byte	0x04, 0x36
        /*009a*/ 	.short	(.L_161 - .L_160)
.L_160:
        /*009c*/ 	.word	0x00000008
.L_161:


//--------------------- .nv.info._Z11find_argminPfPiii --------------------------
	.section	.nv.info._Z11find_argminPfPiii,"",@"SHT_CUDA_INFO"
	.sectionflags	@""
	.align	4


	//----- nvinfo : EIATTR_CUDA_API_VERSION
	.align		4
        /*0000*/ 	.byte	0x04, 0x37
        /*0002*/ 	.short	(.L_163 - .L_162)
.L_162:
        /*0004*/ 	.word	0x00000082


	//----- nvinfo : EIATTR_KPARAM_INFO
	.align		4
.L_163:
        /*0008*/ 	.byte	0x04, 0x17
        /*000a*/ 	.short	(.L_165 - .L_164)
.L_164:
        /*000c*/ 	.word	0x00000000
        /*0010*/ 	.short	0x0003
        /*0012*/ 	.short	0x0014
        /*0014*/ 	.byte	0x00, 0xf0, 0x11, 0x00


	//----- nvinfo : EIATTR_KPARAM_INFO
	.align		4
.L_165:
        /*0018*/ 	.byte	0x04, 0x17
        /*001a*/ 	.short	(.L_167 - .L_166)
.L_166:
        /*001c*/ 	.word	0x00000000
        /*0020*/ 	.short	0x0002
        /*0022*/ 	.short	0x0010
        /*0024*/ 	.byte	0x00, 0xf0, 0x11, 0x00


	//----- nvinfo : EIATTR_KPARAM_INFO
	.align		4
.L_167:
        /*0028*/ 	.byte	0x04, 0x17
        /*002a*/ 	.short	(.L_169 - .L_168)
.L_168:
        /*002c*/ 	.word	0x00000000
        /*0030*/ 	.short	0x0001
        /*0032*/ 	.short	0x0008
        /*0034*/ 	.byte	0x00, 0xf5, 0x21, 0x00


	//----- nvinfo : EIATTR_KPARAM_INFO
	.align		4
.L_169:
        /*0038*/ 	.byte	0x04, 0x17
        /*003a*/ 	.short	(.L_171 - .L_170)
.L_170:
        /*003c*/ 	.word	0x00000000
        /*0040*/ 	.short	0x0000
        /*0042*/ 	.short	0x0000
        /*0044*/ 	.byte	0x00, 0xf5, 0x21, 0x00


	//----- nvinfo : EIATTR_SPARSE_MMA_MASK
	.align		4
.L_171:
        /*0048*/ 	.byte	0x03, 0x50
        /*004a*/ 	.short	0x0000


	//----- nvinfo : EIATTR_MAXREG_COUNT
	.align		4
        /*004c*/ 	.byte	0x03, 0x1b
        /*004e*/ 	.short	0x00ff


	//----- nvinfo : EIATTR_NUM_BARRIERS
	.align		4
        /*0050*/ 	.byte	0x02, 0x4c
        /*0052*/ 	.byte	0x01
	.zero		1


	//----- nvinfo : EIATTR_MERCURY_ISA_VERSION
	.align		4
        /*0054*/ 	.byte	0x03, 0x5f
        /*0056*/ 	.short	0x0101


	//----- nvinfo : EIATTR_VRC_CTA_INIT_COUNT
	.align		4
        /*0058*/ 	.byte	0x02, 0x4a
	.zero		1
	.zero		1


	//----- nvinfo : EIATTR_EXIT_INSTR_OFFSETS
	.align		4
        /*005c*/ 	.byte	0x04, 0x1c
        /*005e*/ 	.short	(.L_173 - .L_172)


	//   ....[0]....
.L_172:
        /*0060*/ 	.word	0x00000210


	//   ....[1]....
        /*0064*/ 	.word	0x00000290


	//----- nvinfo : EIATTR_CRS_STACK_SIZE
	.align		4
.L_173:
        /*0068*/ 	.byte	0x04, 0x1e
        /*006a*/ 	.short	(.L_175 - .L_174)
.L_174:
        /*006c*/ 	.word	0x00000000


	//----- nvinfo : EIATTR_CBANK_PARAM_SIZE
	.align		4
.L_175:
        /*0070*/ 	.byte	0x03, 0x19
        /*0072*/ 	.short	0x0018


	//----- nvinfo : EIATTR_PARAM_CBANK
	.align		4
        /*0074*/ 	.byte	0x04, 0x0a
        /*0076*/ 	.short	(.L_177 - .L_176)
	.align		4
.L_176:
        /*0078*/ 	.word	index@(.nv.constant0._Z11find_argminPfPiii)
        /*007c*/ 	.short	0x0380
        /*007e*/ 	.short	0x0018


	//----- nvinfo : EIATTR_SW_WAR
	.align		4
.L_177:
        /*0080*/ 	.byte	0x04, 0x36
        /*0082*/ 	.short	(.L_179 - .L_178)
.L_178:
        /*0084*/ 	.word	0x00000008
.L_179:


//--------------------- .nv.info._Z37add_centroids_l2_squared_to_distancesPfS_ii --------------------------
	.section	.nv.info._Z37add_centroids_l2_squared_to_distancesPfS_ii,"",@"SHT_CUDA_INFO"
	.sectionflags	@""
	.align	4


	//----- nvinfo : EIATTR_CUDA_API_VERSION
	.align		4
        /*0000*/ 	.byte	0x04, 0x37
        /*0002*/ 	.short	(.L_181 - .L_180)
.L_180:
        /*0004*/ 	.word	0x00000082


	//----- nvinfo : EIATTR_KPARAM_INFO
	.align		4
.L_181:
        /*0008*/ 	.byte	0x04, 0x17
        /*000a*/ 	.short	(.L_183 - .L_182)
.L_182:
        /*000c*/ 	.word	0x00000000
        /*0010*/ 	.short	0x0003
        /*0012*/ 	.short	0x0014
        /*0014*/ 	.byte	0x00, 0xf0, 0x11, 0x00


	//----- nvinfo : EIATTR_KPARAM_INFO
	.align		4
.L_183:
        /*0018*/ 	.byte	0x04, 0x17
        /*001a*/ 	.short	(.L_185 - .L_184)
.L_184:
        /*001c*/ 	.word	0x00000000
        /*0020*/ 	.short	0x0002
        /*0022*/ 	.short	0x0010
        /*0024*/ 	.byte	0x00, 0xf0, 0x11, 0x00


	//----- nvinfo : EIATTR_KPARAM_INFO
	.align		4
.L_185:
        /*0028*/ 	.byte	0x04, 0x17
        /*002a*/ 	.short	(.L_187 - .L_186)
.L_186:
        /*002c*/ 	.word	0x00000000
        /*0030*/ 	.short	0x0001
        /*0032*/ 	.short	0x0008
        /*0034*/ 	.byte	0x00, 0xf5, 0x21, 0x00


	//----- nvinfo : EIATTR_KPARAM_INFO
	.align		4
.L_187:
        /*0038*/ 	.byte	0x04, 0x17
        /*003a*/ 	.short	(.L_189 - .L_188)
.L_188:
        /*003c*/ 	.word	0x00000000
        /*0040*/ 	.short	0x0000
        /*0042*/ 	.short	0x0000
        /*0044*/ 	.byte	0x00, 0xf5, 0x21, 0x00


	//----- nvinfo : EIATTR_SPARSE_MMA_MASK
	.align		4
.L_189:
        /*0048*/ 	.byte	0x03, 0x50
        /*004a*/ 	.short	0x0000


	//----- nvinfo : EIATTR_MAXREG_COUNT
	.align		4
        /*004c*/ 	.byte	0x03, 0x1b
        /*004e*/ 	.short	0x00ff


	//----- nvinfo : EIATTR_MERCURY_ISA_VERSION
	.align		4
        /*0050*/ 	.byte	0x03, 0x5f
        /*0052*/ 	.short	0x0101


	//----- nvinfo : EIATTR_VRC_CTA_INIT_COUNT
	.align		4
        /*0054*/ 	.byte	0x02, 0x4a
	.zero		1
	.zero		1


	//----- nvinfo : EIATTR_EXIT_INSTR_OFFSETS
	.align		4
        /*0058*/ 	.byte	0x04, 0x1c
        /*005a*/ 	.short	(.L_191 - .L_190)


	//   ....[0]....
.L_190:
        /*005c*/ 	.word	0x000000e0


	//----- nvinfo : EIATTR_CBANK_PARAM_SIZE
	.align		4
.L_191:
        /*0060*/ 	.byte	0x03, 0x19
        /*0062*/ 	.short	0x0018


	//----- nvinfo : EIATTR_PARAM_CBANK
	.align		4
        /*0064*/ 	.byte	0x04, 0x0a
        /*0066*/ 	.short	(.L_193 - .L_192)
	.align		4
.L_192:
        /*0068*/ 	.word	index@(.nv.constant0._Z37add_centroids_l2_squared_to_distancesPfS_ii)
        /*006c*/ 	.short	0x0380
        /*006e*/ 	.short	0x0018


	//----- nvinfo : EIATTR_SW_WAR
	.align		4
.L_193:
        /*0070*/ 	.byte	0x04, 0x36
        /*0072*/ 	.short	(.L_195 - .L_194)
.L_194:
        /*0074*/ 	.word	0x00000008
.L_195:


//--------------------- .nv.info._Z37add_particles_l2_squared_to_distancesPfS_ii --------------------------
	.section	.nv.info._Z37add_particles_l2_squared_to_distancesPfS_ii,"",@"SHT_CUDA_INFO"
	.sectionflags	@""
	.align	4


	//----- nvinfo : EIATTR_CUDA_API_VERSION
	.align		4
        /*0000*/ 	.byte	0x04, 0x37
        /*0002*/ 	.short	(.L_197 - .L_196)
.L_196:
        /*0004*/ 	.word	0x00000082


	//----- nvinfo : EIATTR_KPARAM_INFO
	.align		4
.L_197:
        /*0008*/ 	.byte	0x04, 0x17
        /*000a*/ 	.short	(.L_199 - .L_198)
.L_198:
        /*000c*/ 	.word	0x00000000
        /*0010*/ 	.short	0x0003
        /*0012*/ 	.short	0x0014
        /*0014*/ 	.byte	0x00, 0xf0, 0x11, 0x00


	//----- nvinfo : EIATTR_KPARAM_INFO
	.align		4
.L_199:
        /*0018*/ 	.byte	0x04, 0x17
        /*001a*/ 	.short	(.L_201 - .L_200)
.L_200:
        /*001c*/ 	.word	0x00000000
        /*0020*/ 	.short	0x0002
        /*0022*/ 	.short	0x0010
        /*0024*/ 	.byte	0x00, 0xf0, 0x11, 0x00


	//----- nvinfo : EIATTR_KPARAM_INFO
	.align		4
.L_201:
        /*0028*/ 	.byte	0x04, 0x17
        /*002a*/ 	.short	(.L_203 - .L_202)
.L_202:
        /*002c*/ 	.word	0x00000000
        /*0030*/ 	.short	0x0001
        /*0032*/ 	.short	0x0008
        /*0034*/ 	.byte	0x00, 0xf5, 0x21, 0x00


	//----- nvinfo : EIATTR_KPARAM_INFO
	.align		4
.L_203:
        /*0038*/ 	.byte	0x04, 0x17
        /*003a*/ 	.short	(.L_205 - .L_204)
.L_204:
        /*003c*/ 	.word	0x00000000
        /*0040*/ 	.short	0x0000
        /*0042*/ 	.short	0x0000
        /*0044*/ 	.byte	0x00, 0xf5, 0x21, 0x00


	//----- nvinfo : EIATTR_SPARSE_MMA_MASK
	.align		4
.L_205:
        /*0048*/ 	.byte	0x03, 0x50
        /*004a*/ 	.short	0x0000


	//----- nvinfo : EIATTR_MAXREG_COUNT
	.align		4
        /*004c*/ 	.byte	0x03, 0x1b
        /*004e*/ 	.short	0x00ff


	//----- nvinfo : EIATTR_MERCURY_ISA_VERSION
	.align		4
        /*0050*/ 	.byte	0x03, 0x5f
        /*0052*/ 	.short	0x0101


	//----- nvinfo : EIATTR_VRC_CTA_INIT_COUNT
	.align		4
        /*0054*/ 	.byte	0x02, 0x4a
	.zero		1
	.zero		1


	//----- nvinfo : EIATTR_EXIT_INSTR_OFFSETS
	.align		4
        /*0058*/ 	.byte	0x04, 0x1c
        /*005a*/ 	.short	(.L_207 - .L_206)


	//   ....[0]....
.L_206:
        /*005c*/ 	.word	0x000000e0


	//----- nvinfo : EIATTR_CBANK_PARAM_SIZE
	.align		4
.L_207:
        /*0060*/ 	.byte	0x03, 0x19
        /*0062*/ 	.short	0x0018


	//----- nvinfo : EIATTR_PARAM_CBANK
	.align		4
        /*0064*/ 	.byte	0x04, 0x0a
        /*0066*/ 	.short	(.L_209 - .L_208)
	.align		4
.L_208:
        /*0068*/ 	.word	index@(.nv.constant0._Z37add_particles_l2_squared_to_distancesPfS_ii)
        /*006c*/ 	.short	0x0380
        /*006e*/ 	.short	0x0018


	//----- nvinfo : EIATTR_SW_WAR
	.align		4
.L_209:
        /*0070*/ 	.byte	0x04, 0x36
        /*0072*/ 	.short	(.L_211 - .L_210)
.L_210:
        /*0074*/ 	.word	0x00000008
.L_211:


//--------------------- .nv.info._Z19l2_squared_norm_vecPfS_ii --------------------------
	.section	.nv.info._Z19l2_squared_norm_vecPfS_ii,"",@"SHT_CUDA_INFO"
	.sectionflags	@""
	.align	4


	//----- nvinfo : EIATTR_CUDA_API_VERSION
	.align		4
        /*0000*/ 	.byte	0x04, 0x37
        /*0002*/ 	.short	(.L_213 - .L_212)
.L_212:
        /*0004*/ 	.word	0x00000082


	//----- nvinfo : EIATTR_KPARAM_INFO
	.align		4
.L_213:
        /*0008*/ 	.byte	0x04, 0x17
        /*000a*/ 	.short	(.L_215 - .L_214)
.L_214:
        /*000c*/ 	.word	0x00000000
        /*0010*/ 	.short	0x0003
        /*0012*/ 	.short	0x0014
        /*0014*/ 	.byte	0x00, 0xf0, 0x11, 0x00


	//----- nvinfo : EIATTR_KPARAM_INFO
	.align		4
.L_215:
        /*0018*/ 	.byte	0x04, 0x17
        /*001a*/ 	.short	(.L_217 - .L_216)
.L_216:
        /*001c*/ 	.word	0x00000000
        /*0020*/ 	.short	0x0002
        /*0022*/ 	.short	0x0010
        /*0024*/ 	.byte	0x00, 0xf0, 0x11, 0x00


	//----- nvinfo : EIATTR_KPARAM_INFO
	.align		4
.L_217:
        /*0028*/ 	.byte	0x04, 0x17
        /*002a*/ 	.short	(.L_219 - .L_218)
.L_218:
        /*002c*/ 	.word	0x00000000
        /*0030*/ 	.short	0x0001
        /*0032*/ 	.short	0x0008
        /*0034*/ 	.byte	0x00, 0xf5, 0x21, 0x00


	//----- nvinfo : EIATTR_KPARAM_INFO
	.align		4
.L_219:
        /*0038*/ 	.byte	0x04, 0x17
        /*003a*/ 	.short	(.L_221 - .L_220)
.L_220:
        /*003c*/ 	.word	0x00000000
        /*0040*/ 	.short	0x0000
        /*0042*/ 	.short	0x0000
        /*0044*/ 	.byte	0x00, 0xf5, 0x21, 0x00


	//----- nvinfo : EIATTR_SPARSE_MMA_MASK
	.align		4
.L_221:
        /*0048*/ 	.byte	0x03, 0x50
        /*004a*/ 	.short	0x0000


	//----- nvinfo : EIATTR_MAXREG_COUNT
	.align		4
        /*004c*/ 	.byte	0x03, 0x1b
        /*004e*/ 	.short	0x00ff


	//----- nvinfo : EIATTR_NUM_BARRIERS
	.align		4
        /*0050*/ 	.byte	0x02, 0x4c
        /*0052*/ 	.byte	0x01
	.zero		1


	//----- nvinfo : EIATTR_MERCURY_ISA_VERSION
	.align		4
        /*0054*/ 	.byte	0x03, 0x5f
        /*0056*/ 	.short	0x0101


	//----- nvinfo : EIATTR_VRC_CTA_INIT_COUNT
	.align		4
        /*0058*/ 	.byte	0x02, 0x4a
	.zero		1
	.zero		1


	//----- nvinfo : EIATTR_EXIT_INSTR_OFFSETS
	.align		4
        /*005c*/ 	.byte	0x04, 0x1c
        /*005e*/ 	.short	(.L_223 - .L_222)


	//   ....[0]....
.L_222:
        /*0060*/ 	.word	0x000001e0


	//   ....[1]....
        /*0064*/ 	.word	0x00000260


	//----- nvinfo : EIATTR_CBANK_PARAM_SIZE
	.align		4
.L_223:
        /*0068*/ 	.byte	0x03, 0x19
        /*006a*/ 	.short	0x0018


	//----- nvinfo : EIATTR_PARAM_CBANK
	.align		4
        /*006c*/ 	.byte	0x04, 0x0a
        /*006e*/ 	.short	(.L_225 - .L_224)
	.align		4
.L_224:
        /*0070*/ 	.word	index@(.nv.constant0._Z19l2_squared_norm_vecPfS_ii)
        /*0074*/ 	.short	0x0380
        /*0076*/ 	.short	0x0018


	//----- nvinfo : EIATTR_SW_WAR
	.align		4
.L_225:
        /*0078*/ 	.byte	0x04, 0x36
        /*007a*/ 	.short	(.L_227 - .L_226)
.L_226:
        /*007c*/ 	.word	0x00000008
.L_227:


//--------------------- .nv.info._Z25assign_labels_very_slowlyPfS_Piiii --------------------------
	.section	.nv.info._Z25assign_labels_very_slowlyPfS_Piiii,"",@"SHT_CUDA_INFO"
	.sectionflags	@""
	.align	4


	//----- nvinfo : EIATTR_CUDA_API_VERSION
	.align		4
        /*0000*/ 	.byte	0x04, 0x37
        /*0002*/ 	.short	(.L_229 - .L_228)
.L_228:
        /*0004*/ 	.word	0x00000082


	//----- nvinfo : EIATTR_KPARAM_INFO
	.align		4
.L_229:
        /*0008*/ 	.byte	0x04, 0x17
        /*000a*/ 	.short	(.L_231 - .L_230)
.L_230:
        /*000c*/ 	.word	0x00000000
        /*0010*/ 	.short	0x0005
        /*0012*/ 	.short	0x0020
        /*0014*/ 	.byte	0x00, 0xf0, 0x11, 0x00


	//----- nvinfo : EIATTR_KPARAM_INFO
	.align		4
.L_231:
        /*0018*/ 	.byte	0x04, 0x17
        /*001a*/ 	.short	(.L_233 - .L_232)
.L_232:
        /*001c*/ 	.word	0x00000000
        /*0020*/ 	.short	0x0004
        /*0022*/ 	.short	0x001c
        /*0024*/ 	.byte	0x00, 0xf0, 0x11, 0x00


	//----- nvinfo : EIATTR_KPARAM_INFO
	.align		4
.L_233:
        /*0028*/ 	.byte	0x04, 0x17
        /*002a*/ 	.short	(.L_235 - .L_234)
.L_234:
        /*002c*/ 	.word	0x00000000
        /*0030*/ 	.short	0x0003
        /*0032*/ 	.short	0x0018
        /*0034*/ 	.byte	0x00, 0xf0, 0x11, 0x00


	//----- nvinfo : EIATTR_KPARAM_INFO
	.align		4
.L_235:
        /*0038*/ 	.byte	0x04, 0x17
        /*003a*/ 	.short	(.L_237 - .L_236)
.L_236:
        /*003c*/ 	.word	0x00000000
        /*0040*/ 	.short	0x0002
        /*0042*/ 	.short	0x0010
        /*0044*/ 	.byte	0x00, 0xf5, 0x21, 0x00


	//----- nvinfo : EIATTR_KPARAM_INFO
	.align		4
.L_237:
        /*0048*/ 	.byte	0x04, 0x17
        /*004a*/ 	.short	(.L_239 - .L_238)
.L_238:
        /*004c*/ 	.word	0x00000000
        /*0050*/ 	.short	0x0001
        /*0052*/ 	.short	0x0008
        /*0054*/ 	.byte	0x00, 0xf5, 0x21, 0x00


	//----- nvinfo : EIATTR_KPARAM_INFO
	.align		4
.L_239:
        /*0058*/ 	.byte	0x04, 0x17
        /*005a*/ 	.short	(.L_241 - .L_240)
.L_240:
        /*005c*/ 	.word	0x00000000
        /*0060*/ 	.short	0x0000
        /*0062*/ 	.short	0x0000
        /*0064*/ 	.byte	0x00, 0xf5, 0x21, 0x00


	//----- nvinfo : EIATTR_SPARSE_MMA_MASK
	.align		4
.L_241:
        /*0068*/ 	.byte	0x03, 0x50
        /*006a*/ 	.short	0x0000


	//----- nvinfo : EIATTR_MAXREG_COUNT
	.align		4
        /*006c*/ 	.byte	0x03, 0x1b
        /*006e*/ 	.short	0x00ff


	//----- nvinfo : EIATTR_MERCURY_ISA_VERSION
	.align		4
        /*0070*/ 	.byte	0x03, 0x5f
        /*0072*/ 	.short	0x0101


	//----- nvinfo : EIATTR_VRC_CTA_INIT_COUNT
	.align		4
        /*0074*/ 	.byte	0x02, 0x4a
	.zero		1
	.zero		1


	//----- nvinfo : EIATTR_EXIT_INSTR_OFFSETS
	.align		4
        /*0078*/ 	.byte	0x04, 0x1c
        /*007a*/ 	.short	(.L_243 - .L_242)


	//   ....[0]....
.L_242:
        /*007c*/ 	.word	0x00000070


	//   ....[1]....
        /*0080*/ 	.word	0x00000d70


	//----- nvinfo : EIATTR_CBANK_PARAM_SIZE
	.align		4
.L_243:
        /*0084*/ 	.byte	0x03, 0x19
        /*0086*/ 	.short	0x0024


	//----- nvinfo : EIATTR_PARAM_CBANK
	.align		4
        /*0088*/ 	.byte	0x04, 0x0a
        /*008a*/ 	.short	(.L_245 - .L_244)
	.align		4
.L_244:
        /*008c*/ 	.word	index@(.nv.constant0._Z25assign_labels_very_slowlyPfS_Piiii)
        /*0090*/ 	.short	0x0380
        /*0092*/ 	.short	0x0024


	//----- nvinfo : EIATTR_SW_WAR
	.align		4
.L_245:
        /*0094*/ 	.byte	0x04, 0x36
        /*0096*/ 	.short	(.L_247 - .L_246)
.L_246:
        /*0098*/ 	.word	0x00000008
.L_247:


//--------------------- .nv.callgraph             --------------------------
	.section	.nv.callgraph,"",@"SHT_CUDA_CALLGRAPH"
	.align	4
	.sectionentsize	8
	.align		4
        /*0000*/ 	.word	0x00000000
	.align		4
        /*0004*/ 	.word	0xffffffff
	.align		4
        /*0008*/ 	.word	0x00000000
	.align		4
        /*000c*/ 	.word	0xfffffffe
	.align		4
        /*0010*/ 	.word	0x00000000
	.align		4
        /*0014*/ 	.word	0xfffffffd
	.align		4
        /*0018*/ 	.word	0x00000000
	.align		4
        /*001c*/ 	.word	0xfffffffc


//--------------------- .text._Z21print_2d_matrix_as_1dPKfii --------------------------
	.section	.text._Z21print_2d_matrix_as_1dPKfii,"ax",@progbits
	.align	128
        .global         _Z21print_2d_matrix_as_1dPKfii
        .type           _Z21print_2d_matrix_as_1dPKfii,@function
        .size           _Z21print_2d_matrix_as_1dPKfii,(.L_x_30 - _Z21print_2d_matrix_as_1dPKfii)
        .other          _Z21print_2d_matrix_as_1dPKfii,@"STO_CUDA_ENTRY STV_DEFAULT"
_Z21print_2d_matrix_as_1dPKfii:
.text._Z21print_2d_matrix_as_1dPKfii:
[----:B------:R-:W-:Y:S01]  /*0000*/  LDC R1, c[0x0][0x37c] ;  /* 0x0000df00ff017b82 */ /* 0x000fe20000000800 */
[----:B------:R-:W-:Y:S05]  /*0010*/  EXIT ;  /* 0x000000000000794d */ /* 0x000fea0003800000 */
.L_x_0:
[----:B------:R-:W-:-:S00]  /*0020*/  BRA `(.L_x_0) ;  /* 0xfffffffc00fc7947 */ /* 0x000fc0000383ffff */
[----:B------:R-:W-:-:S00]  /*0030*/  NOP ;  /* 0x0000000000007918 */ /* 0x000fc00000000000 */
        /* <DEDUP_REMOVED lines=12> */
.L_x_30:


//--------------------- .text._Z22naive_matrix_transposePfS_ii --------------------------
	.section	.text._Z22naive_matrix_transposePfS_ii,"ax",@progbits
	.align	128
        .global         _Z22naive_matrix_transposePfS_ii
        .type           _Z22naive_matrix_transposePfS_ii,@function
        .size           _Z22naive_matrix_transposePfS_ii,(.L_x_31 - _Z22naive_matrix_transposePfS_ii)
        .other          _Z22naive_matrix_transposePfS_ii,@"STO_CUDA_ENTRY STV_DEFAULT"
_Z22naive_matrix_transposePfS_ii:
.text._Z22naive_matrix_transposePfS_ii:
[----:B------:R-:W-:Y:S01]  /*0000*/  LDC R1, c[0x0][0x37c] ;  /* 0x0000df00ff017b82 */ /* 0x000fe20000000800 */
[----:B------:R-:W0:Y:S07]  /*0010*/  S2R R5, SR_TID.X ;  /* 0x0000000000057919 */ /* 0x000e2e0000002100 */
[----:B------:R-:W0:Y:S08]  /*0020*/  S2UR UR4, SR_CTAID.X ;  /* 0x00000000000479c3 */ /* 0x000e300000002500 */
[----:B------:R-:W0:Y:S08]  /*0030*/  LDC R0, c[0x0][0x360] ;  /* 0x0000d800ff007b82 */ /* 0x000e300000000800 */
[----:B------:R-:W1:Y:S01]  /*0040*/  LDC.64 R2, c[0x0][0x390] ;  /* 0x0000e400ff027b82 */ /* 0x000e620000000a00 */
[----:B0-----:R-:W-:-:S02]  /*0050*/  IMAD R0, R0, UR4, R5 ;  /* 0x0000000400007c24 */ /* 0x001fc4000f8e0205 */
[----:B-1----:R-:W-:-:S05]  /*0060*/  IMAD R5, R3, R2, RZ ;  /* 0x0000000203057224 */ /* 0x002fca00078e02ff */
[----:B------:R-:W-:-:S13]  /*0070*/  ISETP.GE.AND P0, PT, R0, R5, PT ;  /* 0x000000050000720c */ /* 0x000fda0003f06270 */
[----:B------:R-:W-:Y:S05]  /*0080*/  @P0 EXIT ;  /* 0x000000000000094d */ /* 0x000fea0003800000 */
[----:B------:R-:W0:Y:S01]  /*0090*/  LDC.64 R4, c[0x0][0x380] ;  /* 0x0000e000ff047b82 */ /* 0x000e220000000a00 */
[----:B------:R-:W1:Y:S01]  /*00a0*/  LDCU.64 UR4, c[0x0][0x358] ;  /* 0x00006b00ff0477ac */ /* 0x000e620008000a00 */
[----:B0-----:R-:W-:-:S05]  /*00b0*/  IMAD.WIDE R4, R0, 0x4, R4 ;  /* 0x0000000400047825 */ /* 0x001fca00078e0204 */
[----:B-1----:R0:W2:Y:S01]  /*00c0*/  LDG.E R9, desc[UR4][R4.64] ;  /* 0x0000000404097981 */ /* 0x0020a2000c1e1900 */
[----:B------:R-:W-:-:S04]  /*00d0*/  IABS R11, R3 ;  /* 0x00000003000b7213 */ /* 0x000fc80000000000 */
[----:B------:R-:W1:Y:S01]  /*00e0*/  I2F.RP R8, R11 ;  /* 0x0000000b00087306 */ /* 0x000e620000209400 */
[----:B0-----:R-:W-:-:S07]  /*00f0*/  IABS R4, R0 ;  /* 0x0000000000047213 */ /* 0x001fce0000000000 */
[----:B-1----:R-:W0:Y:S02]  /*0100*/  MUFU.RCP R8, R8 ;  /* 0x0000000800087308 */ /* 0x002e240000001000 */
[----:B0-----:R-:W-:-:S06]  /*0110*/  IADD3 R6, PT, PT, R8, 0xffffffe, RZ ;  /* 0x0ffffffe08067810 */ /* 0x001fcc0007ffe0ff */
[----:B------:R0:W1:Y:S02]  /*0120*/  F2I.FTZ.U32.TRUNC.NTZ R7, R6 ;  /* 0x0000000600077305 */ /* 0x000064000021f000 */
[----:B0-----:R-:W-:Y:S01]  /*0130*/  IMAD.MOV.U32 R6, RZ, RZ, RZ ;  /* 0x000000ffff067224 */ /* 0x001fe200078e00ff */
[----:B-1----:R-:W-:-:S05]  /*0140*/  IADD3 R10, PT, PT, RZ, -R7, RZ ;  /* 0x80000007ff0a7210 */ /* 0x002fca0007ffe0ff */
[----:B------:R-:W-:-:S04]  /*0150*/  IMAD R13, R10, R11, RZ ;  /* 0x0000000b0a0d7224 */ /* 0x000fc800078e02ff */
[----:B------:R-:W-:-:S06]  /*0160*/  IMAD.HI.U32 R7, R7, R13, R6 ;  /* 0x0000000d07077227 */ /* 0x000fcc00078e0006 */
[----:B------:R-:W-:-:S05]  /*0170*/  IMAD.HI.U32 R7, R7, R4, RZ ;  /* 0x0000000407077227 */ /* 0x000fca00078e00ff */
[----:B------:R-:W-:-:S05]  /*0180*/  IADD3 R5, PT, PT, -R7, RZ, RZ ;  /* 0x000000ff07057210 */ /* 0x000fca0007ffe1ff */
[----:B------:R-:W-:-:S05]  /*0190*/  IMAD R4, R11, R5, R4 ;  /* 0x000000050b047224 */ /* 0x000fca00078e0204 */
[----:B------:R-:W-:-:S13]  /*01a0*/  ISETP.GT.U32.AND P2, PT, R11, R4, PT ;  /* 0x000000040b00720c */ /* 0x000fda0003f44070 */
[----:B------:R-:W-:Y:S01]  /*01b0*/  @!P2 IMAD.IADD R4, R4, 0x1, -R11 ;  /* 0x000000010404a824 */ /* 0x000fe200078e0a0b */
[----:B------:R-:W-:Y:S02]  /*01c0*/  @!P2 IADD3 R7, PT, PT, R7, 0x1, RZ ;  /* 0x000000010707a810 */ /* 0x000fe40007ffe0ff */
[----:B------:R-:W-:Y:S02]  /*01d0*/  ISETP.NE.AND P2, PT, R3, RZ, PT ;  /* 0x000000ff0300720c */ /* 0x000fe40003f45270 */
[----:B------:R-:W-:Y:S02]  /*01e0*/  ISETP.GE.U32.AND P0, PT, R4, R11, PT ;  /* 0x0000000b0400720c */ /* 0x000fe40003f06070 */
[----:B------:R-:W-:-:S04]  /*01f0*/  LOP3.LUT R4, R0, R3, RZ, 0x3c, !PT ;  /* 0x0000000300047212 */ /* 0x000fc800078e3cff */
[----:B------:R-:W-:Y:S02]  /*0200*/  ISETP.GE.AND P1, PT, R4, RZ, PT ;  /* 0x000000ff0400720c */ /* 0x000fe40003f26270 */
[----:B------:R-:W0:Y:S05]  /*0210*/  LDC.64 R4, c[0x0][0x388] ;  /* 0x0000e200ff047b82 */ /* 0x000e2a0000000a00 */
[----:B------:R-:W-:-:S06]  /*0220*/  @P0 VIADD R7, R7, 0x1 ;  /* 0x0000000107070836 */ /* 0x000fcc0000000000 */
[----:B------:R-:W-:Y:S02]  /*0230*/  @!P1 IADD3 R7, PT, PT, -R7, RZ, RZ ;  /* 0x000000ff07079210 */ /* 0x000fe40007ffe1ff */
[----:B------:R-:W-:-:S05]  /*0240*/  @!P2 LOP3.LUT R7, RZ, R3, RZ, 0x33, !PT ;  /* 0x00000003ff07a212 */ /* 0x000fca00078e33ff */
[----:B------:R-:W-:-:S04]  /*0250*/  IMAD.MOV R6, RZ, RZ, -R7 ;  /* 0x000000ffff067224 */ /* 0x000fc800078e0a07 */
[----:B------:R-:W-:-:S04]  /*0260*/  IMAD R0, R3, R6, R0 ;  /* 0x0000000603007224 */ /* 0x000fc800078e0200 */
[----:B------:R-:W-:-:S04]  /*0270*/  IMAD R3, R0, R2, R7 ;  /* 0x0000000200037224 */ /* 0x000fc800078e0207 */
[----:B0-----:R-:W-:-:S05]  /*0280*/  IMAD.WIDE R2, R3, 0x4, R4 ;  /* 0x0000000403027825 */ /* 0x001fca00078e0204 */
[----:B--2---:R-:W-:Y:S01]  /*0290*/  STG.E desc[UR4][R2.64], R9 ;  /* 0x0000000902007986 */ /* 0x004fe2000c101904 */
[----:B------:R-:W-:Y:S05]  /*02a0*/  EXIT ;  /* 0x000000000000794d */ /* 0x000fea0003800000 */
.L_x_1:
        /* <DEDUP_REMOVED lines=13> */
.L_x_31:


//--------------------- .text._Z16matrix_transposePKfPfii --------------------------
	.section	.text._Z16matrix_transposePKfPfii,"ax",@progbits
	.align	128
        .global         _Z16matrix_transposePKfPfii
        .type           _Z16matrix_transposePKfPfii,@function
        .size           _Z16matrix_transposePKfPfii,(.L_x_32 - _Z16matrix_transposePKfPfii)
        .other          _Z16matrix_transposePKfPfii,@"STO_CUDA_ENTRY STV_DEFAULT"
_Z16matrix_transposePKfPfii:
.text._Z16matrix_transposePKfPfii:
[----:B------:R-:W-:Y:S01]  /*0000*/  LDC R1, c[0x0][0x37c] ;  /* 0x0000df00ff017b82 */ /* 0x000fe20000000800 */
[----:B------:R-:W0:Y:S07]  /*0010*/  S2R R3, SR_TID.Y ;  /* 0x0000000000037919 */ /* 0x000e2e0000002200 */
[----:B------:R-:W0:Y:S01]  /*0020*/  S2UR UR4, SR_CTAID.Y ;  /* 0x00000000000479c3 */ /* 0x000e220000002600 */
[----:B------:R-:W1:Y:S01]  /*0030*/  LDCU.64 UR6, c[0x0][0x390] ;  /* 0x00007200ff0677ac */ /* 0x000e620008000a00 */
[----:B------:R-:W2:Y:S06]  /*0040*/  S2R R2, SR_TID.X ;  /* 0x0000000000027919 */ /* 0x000eac0000002100 */
[----:B------:R-:W0:Y:S08]  /*0050*/  LDC R0, c[0x0][0x364] ;  /* 0x0000d900ff007b82 */ /* 0x000e300000000800 */
[----:B------:R-:W2:Y:S08]  /*0060*/  S2UR UR5, SR_CTAID.X ;  /* 0x00000000000579c3 */ /* 0x000eb00000002500 */
[----:B------:R-:W2:Y:S01]  /*0070*/  LDC R7, c[0x0][0x360] ;  /* 0x0000d800ff077b82 */ /* 0x000ea20000000800 */
[----:B0-----:R-:W-:-:S05]  /*0080*/  IMAD R0, R0, UR4, R3 ;  /* 0x0000000400007c24 */ /* 0x001fca000f8e0203 */
[----:B-1----:R-:W-:Y:S01]  /*0090*/  ISETP.GE.AND P0, PT, R0, UR7, PT ;  /* 0x0000000700007c0c */ /* 0x002fe2000bf06270 */
[----:B--2---:R-:W-:-:S05]  /*00a0*/  IMAD R7, R7, UR5, R2 ;  /* 0x0000000507077c24 */ /* 0x004fca000f8e0202 */
[----:B------:R-:W-:-:S13]  /*00b0*/  ISETP.GE.OR P0, PT, R7, UR6, P0 ;  /* 0x0000000607007c0c */ /* 0x000fda0008706670 */
[----:B------:R-:W-:Y:S05]  /*00c0*/  @P0 EXIT ;  /* 0x000000000000094d */ /* 0x000fea0003800000 */
[----:B------:R-:W0:Y:S01]  /*00d0*/  LDC.64 R2, c[0x0][0x380] ;  /* 0x0000e000ff027b82 */ /* 0x000e220000000a00 */
[----:B------:R-:W1:Y:S01]  /*00e0*/  LDCU.64 UR4, c[0x0][0x358] ;  /* 0x00006b00ff0477ac */ /* 0x000e620008000a00 */
[----:B------:R-:W-:-:S04]  /*00f0*/  IMAD R5, R0, UR6, R7 ;  /* 0x0000000600057c24 */ /* 0x000fc8000f8e0207 */
[----:B0-----:R-:W-:Y:S02]  /*0100*/  IMAD.WIDE R2, R5, 0x4, R2 ;  /* 0x0000000405027825 */ /* 0x001fe400078e0202 */
[----:B------:R-:W0:Y:S04]  /*0110*/  LDC.64 R4, c[0x0][0x388] ;  /* 0x0000e200ff047b82 */ /* 0x000e280000000a00 */
[----:B-1----:R-:W2:Y:S01]  /*0120*/  LDG.E R3, desc[UR4][R2.64] ;  /* 0x0000000402037981 */ /* 0x002ea2000c1e1900 */
[----:B------:R-:W-:-:S04]  /*0130*/  IMAD R7, R7, UR7, R0 ;  /* 0x0000000707077c24 */ /* 0x000fc8000f8e0200 */
[----:B0-----:R-:W-:-:S05]  /*0140*/  IMAD.WIDE R4, R7, 0x4, R4 ;  /* 0x0000000407047825 */ /* 0x001fca00078e0204 */
[----:B--2---:R-:W-:Y:S01]  /*0150*/  STG.E desc[UR4][R4.64], R3 ;  /* 0x0000000304007986 */ /* 0x004fe2000c101904 */
[----:B------:R-:W-:Y:S05]  /*0160*/  EXIT ;  /* 0x000000000000794d */ /* 0x000fea0003800000 */
.L_x_2:
        /* <DEDUP_REMOVED lines=9> */
.L_x_32:


//--------------------- .text._Z5scalePfS_if      --------------------------
	.section	.text._Z5scalePfS_if,"ax",@progbits
	.align	128
        .global         _Z5scalePfS_if
        .type           _Z5scalePfS_if,@function
        .size           _Z5scalePfS_if,(.L_x_33 - _Z5scalePfS_if)
        .other          _Z5scalePfS_if,@"STO_CUDA_ENTRY STV_DEFAULT"
_Z5scalePfS_if:
.text._Z5scalePfS_if:
[----:B------:R-:W-:Y:S01]  /*0000*/  LDC R1, c[0x0][0x37c] ;  /* 0x0000df00ff017b82 */ /* 0x000fe20000000800 */
[----:B------:R-:W0:Y:S07]  /*0010*/  S2R R0, SR_TID.X ;  /* 0x0000000000007919 */ /* 0x000e2e0000002100 */
[----:B------:R-:W0:Y:S01]  /*0020*/  S2UR UR4, SR_CTAID.X ;  /* 0x00000000000479c3 */ /* 0x000e220000002500 */
[----:B------:R-:W1:Y:S07]  /*0030*/  LDCU UR5, c[0x0][0x390] ;  /* 0x00007200ff0577ac */ /* 0x000e6e0008000800 */
[----:B------:R-:W0:Y:S02]  /*0040*/  LDC R7, c[0x0][0x360] ;  /* 0x0000d800ff077b82 */ /* 0x000e240000000800 */
[----:B0-----:R-:W-:-:S05]  /*0050*/  IMAD R7, R7, UR4, R0 ;  /* 0x0000000407077c24 */ /* 0x001fca000f8e0200 */
[----:B-1----:R-:W-:-:S13]  /*0060*/  ISETP.GE.AND P0, PT, R7, UR5, PT ;  /* 0x0000000507007c0c */ /* 0x002fda000bf06270 */
[----:B------:R-:W-:Y:S05]  /*0070*/  @P0 EXIT ;  /* 0x000000000000094d */ /* 0x000fea0003800000 */
[----:B------:R-:W0:Y:S01]  /*0080*/  LDC.64 R2, c[0x0][0x380] ;  /* 0x0000e000ff027b82 */ /* 0x000e220000000a00 */
[----:B------:R-:W1:Y:S01]  /*0090*/  LDCU.64 UR4, c[0x0][0x358] ;  /* 0x00006b00ff0477ac */ /* 0x000e620008000a00 */
[----:B------:R-:W2:Y:S06]  /*00a0*/  LDCU UR6, c[0x0][0x394] ;  /* 0x00007280ff0677ac */ /* 0x000eac0008000800 */
[----:B------:R-:W3:Y:S01]  /*00b0*/  LDC.64 R4, c[0x0][0x388] ;  /* 0x0000e200ff047b82 */ /* 0x000ee20000000a00 */
[----:B0-----:R-:W-:-:S06]  /*00c0*/  IMAD.WIDE R2, R7, 0x4, R2 ;  /* 0x0000000407027825 */ /* 0x001fcc00078e0202 */
[----:B-1----:R-:W2:Y:S01]  /*00d0*/  LDG.E R2, desc[UR4][R2.64] ;  /* 0x0000000402027981 */ /* 0x002ea2000c1e1900 */
[----:B---3--:R-:W-:-:S04]  /*00e0*/  IMAD.WIDE R4, R7, 0x4, R4 ;  /* 0x0000000407047825 */ /* 0x008fc800078e0204 */
[----:B--2---:R-:W-:-:S05]  /*00f0*/  FMUL R7, R2, UR6 ;  /* 0x0000000602077c20 */ /* 0x004fca0008400000 */
[----:B------:R-:W-:Y:S01]  /*0100*/  STG.E desc[UR4][R4.64], R7 ;  /* 0x0000000704007986 */ /* 0x000fe2000c101904 */
[----:B------:R-:W-:Y:S05]  /*0110*/  EXIT ;  /* 0x000000000000794d */ /* 0x000fea0003800000 */
.L_x_3:
        /* <DEDUP_REMOVED lines=14> */
.L_x_33:


//--------------------- .text._Z10float2halfPfP6__halfi --------------------------
	.section	.text._Z10float2halfPfP6__halfi,"ax",@progbits
	.align	128
        .global         _Z10float2halfPfP6__halfi
        .type           _Z10float2halfPfP6__halfi,@function
        .size           _Z10float2halfPfP6__halfi,(.L_x_34 - _Z10float2halfPfP6__halfi)
        .other          _Z10float2halfPfP6__halfi,@"STO_CUDA_ENTRY STV_DEFAULT"
_Z10float2halfPfP6__halfi:
.text._Z10float2halfPfP6__halfi:
        /* <DEDUP_REMOVED lines=9> */
[----:B------:R-:W1:Y:S07]  /*0090*/  LDCU.64 UR4, c[0x0][0x358] ;  /* 0x00006b00ff0477ac */ /* 0x000e6e0008000a00 */
[----:B------:R-:W2:Y:S01]  /*00a0*/  LDC.64 R4, c[0x0][0x388] ;  /* 0x0000e200ff047b82 */ /* 0x000ea20000000a00 */
[----:B0-----:R-:W-:-:S06]  /*00b0*/  IMAD.WIDE R2, R7, 0x4, R2 ;  /* 0x0000000407027825 */ /* 0x001fcc00078e0202 */
[----:B-1----:R-:W3:Y:S01]  /*00c0*/  LDG.E R2, desc[UR4][R2.64] ;  /* 0x0000000402027981 */ /* 0x002ee2000c1e1900 */
[----:B--2---:R-:W-:Y:S01]  /*00d0*/  IMAD.WIDE R4, R7, 0x2, R4 ;  /* 0x0000000207047825 */ /* 0x004fe200078e0204 */
[----:B---3--:R-:W-:-:S05]  /*00e0*/  F2FP.F16.F32.PACK_AB R0, RZ, R2 ;  /* 0x00000002ff00723e */ /* 0x008fca00000000ff */
[----:B------:R-:W-:Y:S01]  /*00f0*/  STG.E.U16 desc[UR4][R4.64], R0 ;  /* 0x0000000004007986 */ /* 0x000fe2000c101504 */
[----:B------:R-:W-:Y:S05]  /*0100*/  EXIT ;  /* 0x000000000000794d */ /* 0x000fea0003800000 */
.L_x_4:
        /* <DEDUP_REMOVED lines=15> */
.L_x_34:


//--------------------- .text._Z20wmma_matrix_multiplyP6__halfS0_Pfiii --------------------------
	.section	.text._Z20wmma_matrix_multiplyP6__halfS0_Pfiii,"ax",@progbits
	.align	128
        .global         _Z20wmma_matrix_multiplyP6__halfS0_Pfiii
        .type           _Z20wmma_matrix_multiplyP6__halfS0_Pfiii,@function
        .size           _Z20wmma_matrix_multiplyP6__halfS0_Pfiii,(.L_x_35 - _Z20wmma_matrix_multiplyP6__halfS0_Pfiii)
        .other          _Z20wmma_matrix_multiplyP6__halfS0_Pfiii,@"STO_CUDA_ENTRY STV_DEFAULT"
_Z20wmma_matrix_multiplyP6__halfS0_Pfiii:
.text._Z20wmma_matrix_multiplyP6__halfS0_Pfiii:
[----:B------:R-:W-:Y:S08]  /*0000*/  LDC R1, c[0x0][0x37c] ;  /* 0x0000df00ff017b82 */ /* 0x000ff00000000800 */
[----:B------:R-:W0:Y:S01]  /*0010*/  LDC R0, c[0x0][0x398] ;  /* 0x0000e600ff007b82 */ /* 0x000e220000000800 */
[----:B------:R-:W1:Y:S07]  /*0020*/  S2R R5, SR_TID.X ;  /* 0x0000000000057919 */ /* 0x000e6e0000002100 */
[----:B------:R-:W1:Y:S08]  /*0030*/  S2UR UR4, SR_CTAID.X ;  /* 0x00000000000479c3 */ /* 0x000e700000002500 */
[----:B------:R-:W1:Y:S01]  /*0040*/  LDC R12, c[0x0][0x360] ;  /* 0x0000d800ff0c7b82 */ /* 0x000e620000000800 */
[----:B0-----:R-:W-:-:S07]  /*0050*/  SHF.R.S32.HI R3, RZ, 0x1f, R0 ;  /* 0x0000001fff037819 */ /* 0x001fce0000011400 */
[----:B------:R-:W0:Y:S01]  /*0060*/  LDC R8, c[0x0][0x39c] ;  /* 0x0000e700ff087b82 */ /* 0x000e220000000800 */
[----:B------:R-:W-:-:S04]  /*0070*/  LEA.HI R3, R3, R0, RZ, 0x4 ;  /* 0x0000000003037211 */ /* 0x000fc800078f20ff */
[----:B------:R-:W-:-:S04]  /*0080*/  SHF.R.S32.HI R11, RZ, 0x4, R3 ;  /* 0x00000004ff0b7819 */ /* 0x000fc80000011403 */
[----:B------:R-:W-:-:S04]  /*0090*/  IABS R7, R11 ;  /* 0x0000000b00077213 */ /* 0x000fc80000000000 */
[----:B------:R-:W2:Y:S01]  /*00a0*/  I2F.RP R4, R7 ;  /* 0x0000000700047306 */ /* 0x000ea20000209400 */
[----:B-1----:R-:W-:-:S05]  /*00b0*/  IMAD R12, R12, UR4, R5 ;  /* 0x000000040c0c7c24 */ /* 0x002fca000f8e0205 */
[----:B------:R-:W-:Y:S02]  /*00c0*/  SHF.R.U32.HI R12, RZ, 0x5, R12 ;  /* 0x00000005ff0c7819 */ /* 0x000fe4000001160c */
[----:B--2---:R-:W1:Y:S02]  /*00d0*/  MUFU.RCP R4, R4 ;  /* 0x0000000400047308 */ /* 0x004e640000001000 */
[----:B-1----:R-:W-:Y:S01]  /*00e0*/  VIADD R2, R4, 0xffffffe ;  /* 0x0ffffffe04027836 */ /* 0x002fe20000000000 */
[----:B------:R-:W-:-:S05]  /*00f0*/  IABS R4, R12 ;  /* 0x0000000c00047213 */ /* 0x000fca0000000000 */
[----:B------:R1:W2:Y:S02]  /*0100*/  F2I.FTZ.U32.TRUNC.NTZ R3, R2 ;  /* 0x0000000200037305 */ /* 0x0002a4000021f000 */
[----:B-1----:R-:W-:Y:S02]  /*0110*/  IMAD.MOV.U32 R2, RZ, RZ, RZ ;  /* 0x000000ffff027224 */ /* 0x002fe400078e00ff */
[----:B--2---:R-:W-:-:S04]  /*0120*/  IMAD.MOV R6, RZ, RZ, -R3 ;  /* 0x000000ffff067224 */ /* 0x004fc800078e0a03 */
[----:B------:R-:W-:Y:S01]  /*0130*/  IMAD R5, R6, R7, RZ ;  /* 0x0000000706057224 */ /* 0x000fe200078e02ff */
[----:B------:R-:W-:-:S03]  /*0140*/  IABS R6, R11 ;  /* 0x0000000b00067213 */ /* 0x000fc60000000000 */
[----:B------:R-:W-:Y:S01]  /*0150*/  IMAD.HI.U32 R3, R3, R5, R2 ;  /* 0x0000000503037227 */ /* 0x000fe200078e0002 */
[----:B0-----:R-:W-:-:S03]  /*0160*/  SHF.R.S32.HI R5, RZ, 0x1f, R8 ;  /* 0x0000001fff057819 */ /* 0x001fc60000011408 */
[----:B------:R-:W-:Y:S01]  /*0170*/  IMAD.MOV R2, RZ, RZ, -R6 ;  /* 0x000000ffff027224 */ /* 0x000fe200078e0a06 */
[----:B------:R-:W-:Y:S01]  /*0180*/  LEA.HI R5, R5, R8, RZ, 0x4 ;  /* 0x0000000805057211 */ /* 0x000fe200078f20ff */
[----:B------:R-:W-:-:S03]  /*0190*/  IMAD.HI.U32 R3, R3, R4, RZ ;  /* 0x0000000403037227 */ /* 0x000fc600078e00ff */
[----:B------:R-:W-:Y:S01]  /*01a0*/  SHF.R.S32.HI R5, RZ, 0x4, R5 ;  /* 0x00000004ff057819 */ /* 0x000fe20000011405 */
[----:B------:R-:W-:-:S05]  /*01b0*/  IMAD R2, R3, R2, R4 ;  /* 0x0000000203027224 */ /* 0x000fca00078e0204 */
[----:B------:R-:W-:-:S13]  /*01c0*/  ISETP.GT.U32.AND P2, PT, R7, R2, PT ;  /* 0x000000020700720c */ /* 0x000fda0003f44070 */
[----:B------:R-:W-:Y:S02]  /*01d0*/  @!P2 IMAD.IADD R2, R2, 0x1, -R7 ;  /* 0x000000010202a824 */ /* 0x000fe400078e0a07 */
[----:B------:R-:W-:Y:S01]  /*01e0*/  @!P2 VIADD R3, R3, 0x1 ;  /* 0x000000010303a836 */ /* 0x000fe20000000000 */
[----:B------:R-:W-:Y:S02]  /*01f0*/  ISETP.NE.AND P2, PT, R11, RZ, PT ;  /* 0x000000ff0b00720c */ /* 0x000fe40003f45270 */
[----:B------:R-:W-:Y:S02]  /*0200*/  ISETP.GE.U32.AND P0, PT, R2, R7, PT ;  /* 0x000000070200720c */ /* 0x000fe40003f06070 */
[----:B------:R-:W-:-:S04]  /*0210*/  LOP3.LUT R2, R12, R11, RZ, 0x3c, !PT ;  /* 0x0000000b0c027212 */ /* 0x000fc800078e3cff */
[----:B------:R-:W-:-:S07]  /*0220*/  ISETP.GE.AND P1, PT, R2, RZ, PT ;  /* 0x000000ff0200720c */ /* 0x000fce0003f26270 */
[----:B------:R-:W-:-:S04]  /*0230*/  @P0 VIADD R3, R3, 0x1 ;  /* 0x0000000103030836 */ /* 0x000fc80000000000 */
[----:B------:R-:W-:-:S04]  /*0240*/  IMAD.MOV.U32 R10, RZ, RZ, R3 ;  /* 0x000000ffff0a7224 */ /* 0x000fc800078e0003 */
[----:B------:R-:W-:Y:S01]  /*0250*/  @!P1 IMAD.MOV R10, RZ, RZ, -R10 ;  /* 0x000000ffff0a9224 */ /* 0x000fe200078e0a0a */
[----:B------:R-:W-:-:S04]  /*0260*/  @!P2 LOP3.LUT R10, RZ, R11, RZ, 0x33, !PT ;  /* 0x0000000bff0aa212 */ /* 0x000fc800078e33ff */
[----:B------:R-:W-:-:S04]  /*0270*/  ISETP.GE.AND P0, PT, R10, R5, PT ;  /* 0x000000050a00720c */ /* 0x000fc80003f06270 */
[----:B------:R-:W-:-:S13]  /*0280*/  ISETP.LT.OR P0, PT, R0, -0xf, P0 ;  /* 0xfffffff10000780c */ /* 0x000fda0000701670 */
[----:B------:R-:W-:Y:S05]  /*0290*/  @P0 EXIT ;  /* 0x000000000000094d */ /* 0x000fea0003800000 */
[----:B------:R-:W0:Y:S01]  /*02a0*/  S2R R2, SR_LANEID ;  /* 0x0000000000027919 */ /* 0x000e220000000000 */
[----:B------:R-:W1:Y:S01]  /*02b0*/  LDC R15, c[0x0][0x3a0] ;  /* 0x0000e800ff0f7b82 */ /* 0x000e620000000800 */
[----:B------:R-:W-:Y:S01]  /*02c0*/  IMAD.SHL.U32 R0, R10, 0x10, RZ ;  /* 0x000000100a007824 */ /* 0x000fe200078e00ff */
[----:B------:R-:W2:Y:S01]  /*02d0*/  LDCU.64 UR4, c[0x0][0x358] ;  /* 0x00006b00ff0477ac */ /* 0x000ea20008000a00 */
[----:B------:R-:W-:Y:S01]  /*02e0*/  IMAD.MOV R13, RZ, RZ, -R10 ;  /* 0x000000ffff0d7224 */ /* 0x000fe200078e0a0a */
[----:B------:R-:W3:Y:S03]  /*02f0*/  LDCU.64 UR6, c[0x0][0x390] ;  /* 0x00007200ff0677ac */ /* 0x000ee60008000a00 */
[----:B------:R-:W-:Y:S01]  /*0300*/  IMAD R13, R11, R13, R12 ;  /* 0x0000000d0b0d7224 */ /* 0x000fe200078e020c */
[----:B------:R-:W4:Y:S03]  /*0310*/  LDC.64 R16, c[0x0][0x388] ;  /* 0x0000e200ff107b82 */ /* 0x000f260000000a00 */
[----:B------:R-:W-:-:S05]  /*0320*/  IMAD.SHL.U32 R13, R13, 0x10, RZ ;  /* 0x000000100d0d7824 */ /* 0x000fca00078e00ff */
[----:B------:R-:W5:Y:S01]  /*0330*/  LDC.64 R6, c[0x0][0x380] ;  /* 0x0000e000ff067b82 */ /* 0x000f620000000a00 */
[-C--:B-1----:R-:W-:Y:S01]  /*0340*/  IMAD R3, R0, R15.reuse, RZ ;  /* 0x0000000f00037224 */ /* 0x082fe200078e02ff */
[----:B------:R-:W-:Y:S01]  /*0350*/  SHF.R.U32.HI R4, RZ, 0x1, R15 ;  /* 0x00000001ff047819 */ /* 0x000fe2000001160f */
[----:B------:R-:W-:Y:S01]  /*0360*/  IMAD R21, R13, R15, RZ ;  /* 0x0000000f0d157224 */ /* 0x000fe200078e02ff */
[----:B0-----:R-:W-:Y:S01]  /*0370*/  SHF.R.U32.HI R9, RZ, 0x2, R2 ;  /* 0x00000002ff097819 */ /* 0x001fe20000011602 */
[----:B----4-:R-:W-:Y:S01]  /*0380*/  IMAD.WIDE R16, R3, 0x2, R16 ;  /* 0x0000000203107825 */ /* 0x010fe200078e0210 */
[----:B------:R-:W-:-:S03]  /*0390*/  LOP3.LUT R2, R2, 0x3, RZ, 0xc0, !PT ;  /* 0x0000000302027812 */ /* 0x000fc600078ec0ff */
[----:B------:R-:W-:Y:S02]  /*03a0*/  IMAD.MOV.U32 R3, RZ, RZ, RZ ;  /* 0x000000ffff037224 */ /* 0x000fe400078e00ff */
[----:B------:R-:W-:-:S03]  /*03b0*/  IMAD.WIDE.U32 R4, R9, R4, R2 ;  /* 0x0000000409047225 */ /* 0x000fc600078e0002 */
[----:B------:R-:W-:-:S04]  /*03c0*/  LEA R10, P0, R4, R16, 0x2 ;  /* 0x00000010040a7211 */ /* 0x000fc800078010ff */
[----:B------:R-:W-:-:S03]  /*03d0*/  LEA.HI.X R11, R4, R17, R5, 0x2, P0 ;  /* 0x00000011040b7211 */ /* 0x000fc600000f1405 */
[----:B------:R-:W-:Y:S02]  /*03e0*/  IMAD.WIDE.U32 R18, R15, 0x10, R10 ;  /* 0x000000100f127825 */ /* 0x000fe400078e000a */
[----:B--2---:R-:W2:Y:S04]  /*03f0*/  LDG.E R17, desc[UR4][R10.64] ;  /* 0x000000040a117981 */ /* 0x004ea8000c1e1900 */
[----:B------:R-:W4:Y:S01]  /*0400*/  LDG.E R16, desc[UR4][R18.64] ;  /* 0x0000000412107981 */ /* 0x000f22000c1e1900 */
[----:B-----5:R-:W-:-:S03]  /*0410*/  IMAD.WIDE R6, R21, 0x2, R6 ;  /* 0x0000000215067825 */ /* 0x020fc600078e0206 */
[----:B------:R-:W5:Y:S04]  /*0420*/  LDG.E R24, desc[UR4][R10.64+0x10] ;  /* 0x000010040a187981 */ /* 0x000f68000c1e1900 */
[----:B------:R0:W5:Y:S01]  /*0430*/  LDG.E R25, desc[UR4][R18.64+0x10] ;  /* 0x0000100412197981 */ /* 0x000162000c1e1900 */
[----:B------:R-:W-:-:S04]  /*0440*/  LEA R20, P0, R4, R6, 0x2 ;  /* 0x0000000604147211 */ /* 0x000fc800078010ff */
[----:B------:R-:W-:-:S03]  /*0450*/  LEA.HI.X R21, R4, R7, R5, 0x2, P0 ;  /* 0x0000000704157211 */ /* 0x000fc600000f1405 */
[----:B------:R-:W-:Y:S02]  /*0460*/  IMAD.WIDE.U32 R22, R15, 0x10, R20 ;  /* 0x000000100f167825 */ /* 0x000fe400078e0014 */
[----:B------:R-:W5:Y:S04]  /*0470*/  LDG.E R4, desc[UR4][R20.64] ;  /* 0x0000000414047981 */ /* 0x000f68000c1e1900 */
[----:B------:R-:W5:Y:S04]  /*0480*/  LDG.E R6, desc[UR4][R20.64+0x10] ;  /* 0x0000100414067981 */ /* 0x000f68000c1e1900 */
[----:B------:R-:W5:Y:S04]  /*0490*/  LDG.E R5, desc[UR4][R22.64] ;  /* 0x0000000416057981 */ /* 0x000f68000c1e1900 */
[----:B------:R-:W5:Y:S01]  /*04a0*/  LDG.E R7, desc[UR4][R22.64+0x10] ;  /* 0x0000100416077981 */ /* 0x000f62000c1e1900 */
[----:B0-----:R-:W-:Y:S01]  /*04b0*/  IMAD R19, R13, R8, RZ ;  /* 0x000000080d137224 */ /* 0x001fe200078e02ff */
[----:B------:R-:W-:-:S02]  /*04c0*/  SHF.R.U32.HI R8, RZ, 0x1, R8 ;  /* 0x00000001ff087819 */ /* 0x000fc40000011608 */
[----:B------:R-:W-:Y:S02]  /*04d0*/  SHF.R.S32.HI R18, RZ, 0x1f, R0 ;  /* 0x0000001fff127819 */ /* 0x000fe40000011400 */
[----:B------:R-:W-:Y:S01]  /*04e0*/  IADD3 R0, P0, PT, R0, R19, RZ ;  /* 0x0000001300007210 */ /* 0x000fe20007f1e0ff */
[----:B------:R-:W-:-:S03]  /*04f0*/  IMAD.WIDE.U32 R2, R9, R8, R2 ;  /* 0x0000000809027225 */ /* 0x000fc600078e0002 */
[----:B------:R-:W-:Y:S02]  /*0500*/  LEA.HI.X.SX32 R19, R19, R18, 0x1, P0 ;  /* 0x0000001213137211 */ /* 0x000fe400000f0eff */
[C---:B---3--:R-:W-:Y:S01]  /*0510*/  LEA R9, P0, R0.reuse, UR6, 0x2 ;  /* 0x0000000600097c11 */ /* 0x048fe2000f8010ff */
[----:B--2---:R-:W-:Y:S04]  /*0520*/  MOVM.16.MT88 R14, R17 ;  /* 0x00000000110e723a */ /* 0x004fe80000000000 */
[----:B----4-:R-:W0:Y:S04]  /*0530*/  MOVM.16.MT88 R15, R16 ;  /* 0x00000000100f723a */ /* 0x010e280000000000 */
[----:B-----5:R-:W-:Y:S04]  /*0540*/  MOVM.16.MT88 R10, R24 ;  /* 0x00000000180a723a */ /* 0x020fe80000000000 */
[----:B------:R-:W1:Y:S01]  /*0550*/  MOVM.16.MT88 R11, R25 ;  /* 0x00000000190b723a */ /* 0x000e620000000000 */
[C---:B0-----:R-:W-:Y:S08]  /*0560*/  HMMA.16816.F32 R12, R4.reuse, R14, RZ ;  /* 0x0000000e040c723c */ /* 0x041ff000000018ff */
[----:B-1----:R-:W-:Y:S01]  /*0570*/  HMMA.16816.F32 R4, R4, R10, RZ ;  /* 0x0000000a0404723c */ /* 0x002fe200000018ff */
[----:B------:R-:W-:-:S02]  /*0580*/  LEA.HI.X R11, R0, UR7, R19, 0x2, P0 ;  /* 0x00000007000b7c11 */ /* 0x000fc400080f1413 */
[----:B------:R-:W-:-:S04]  /*0590*/  LEA R10, P0, R2, R9, 0x3 ;  /* 0x00000009020a7211 */ /* 0x000fc800078018ff */
[----:B------:R-:W-:-:S03]  /*05a0*/  LEA.HI.X R11, R2, R11, R3, 0x3, P0 ;  /* 0x0000000b020b7211 */ /* 0x000fc600000f1c03 */
[----:B------:R-:W-:Y:S02]  /*05b0*/  IMAD.WIDE.U32 R8, R8, 0x40, R10 ;  /* 0x0000004008087825 */ /* 0x000fe400078e000a */
[----:B------:R-:W-:Y:S04]  /*05c0*/  STG.E.64 desc[UR4][R10.64], R12 ;  /* 0x0000000c0a007986 */ /* 0x000fe8000c101b04 */
[----:B------:R-:W-:Y:S04]  /*05d0*/  STG.E.64 desc[UR4][R8.64], R14 ;  /* 0x0000000e08007986 */ /* 0x000fe8000c101b04 */
[----:B------:R-:W-:Y:S04]  /*05e0*/  STG.E.64 desc[UR4][R10.64+0x20], R4 ;  /* 0x000020040a007986 */ /* 0x000fe8000c101b04 */
[----:B------:R-:W-:Y:S01]  /*05f0*/  STG.E.64 desc[UR4][R8.64+0x20], R6 ;  /* 0x0000200608007986 */ /* 0x000fe2000c101b04 */
[----:B------:R-:W-:Y:S05]  /*0600*/  EXIT ;  /* 0x000000000000794d */ /* 0x000fea0003800000 */
.L_x_5:
        /* <DEDUP_REMOVED lines=15> */
.L_x_35:


//--------------------- .text._Z11find_argminPfPiii --------------------------
	.section	.text._Z11find_argminPfPiii,"ax",@progbits
	.align	128
        .global         _Z11find_argminPfPiii
        .type           _Z11find_argminPfPiii,@function
        .size           _Z11find_argminPfPiii,(.L_x_36 - _Z11find_argminPfPiii)
        .other          _Z11find_argminPfPiii,@"STO_CUDA_ENTRY STV_DEFAULT"
_Z11find_argminPfPiii:
.text._Z11find_argminPfPiii:
[----:B------:R-:W-:Y:S01]  /*0000*/  LDC R1, c[0x0][0x37c] ;  /* 0x0000df00ff017b82 */ /* 0x000fe20000000800 */
[----:B------:R-:W0:Y:S07]  /*0010*/  S2R R4, SR_CTAID.X ;  /* 0x0000000000047919 */ /* 0x000e2e0000002500 */
[----:B------:R-:W1:Y:S01]  /*0020*/  LDC.64 R2, c[0x0][0x380] ;  /* 0x0000e000ff027b82 */ /* 0x000e620000000a00 */
[----:B------:R-:W0:Y:S01]  /*0030*/  LDCU UR4, c[0x0][0x394] ;  /* 0x00007280ff0477ac */ /* 0x000e220008000800 */
[----:B------:R-:W0:Y:S01]  /*0040*/  S2R R7, SR_TID.X ;  /* 0x0000000000077919 */ /* 0x000e220000002100 */
[----:B------:R-:W2:Y:S01]  /*0050*/  LDCU.64 UR6, c[0x0][0x358] ;  /* 0x00006b00ff0677ac */ /* 0x000ea20008000a00 */
[----:B0-----:R-:W-:-:S04]  /*0060*/  IMAD R5, R4, UR4, R7 ;  /* 0x0000000404057c24 */ /* 0x001fc8000f8e0207 */
[----:B-1----:R-:W-:-:S05]  /*0070*/  IMAD.WIDE R2, R5, 0x4, R2 ;  /* 0x0000000405027825 */ /* 0x002fca00078e0202 */
[----:B--2---:R-:W2:Y:S01]  /*0080*/  LDG.E R6, desc[UR6][R2.64] ;  /* 0x0000000602067981 */ /* 0x004ea2000c1e1900 */
[----:B------:R-:W0:Y:S01]  /*0090*/  S2UR UR5, SR_CgaCtaId ;  /* 0x00000000000579c3 */ /* 0x000e220000008800 */
[----:B------:R-:W-:Y:S02]  /*00a0*/  UMOV UR4, 0x400 ;  /* 0x0000040000047882 */ /* 0x000fe40000000000 */
[----:B0-----:R-:W-:Y:S01]  /*00b0*/  ULEA UR4, UR5, UR4, 0x18 ;  /* 0x0000000405047291 */ /* 0x001fe2000f8ec0ff */
[----:B------:R-:W0:Y:S05]  /*00c0*/  LDCU UR5, c[0x0][0x360] ;  /* 0x00006c00ff0577ac */ /* 0x000e2a0008000800 */
[----:B------:R-:W-:Y:S01]  /*00d0*/  LEA R0, R7, UR4, 0x3 ;  /* 0x0000000407007c11 */ /* 0x000fe2000f8e18ff */
[----:B0-----:R-:W-:-:S04]  /*00e0*/  UISETP.GE.U32.AND UP0, UPT, UR5, 0x2, UPT ;  /* 0x000000020500788c */ /* 0x001fc8000bf06070 */
[----:B--2---:R0:W-:Y:S05]  /*00f0*/  STS.64 [R0], R6 ;  /* 0x0000000600007388 */ /* 0x0041ea0000000a00 */
[----:B------:R-:W-:Y:S05]  /*0100*/  BRA.U !UP0, `(.L_x_6) ;  /* 0x00000001083c7547 */ /* 0x000fea000b800000 */
[----:B------:R-:W-:-:S07]  /*0110*/  IMAD.U32 R2, RZ, RZ, UR5 ;  /* 0x00000005ff027e24 */ /* 0x000fce000f8e00ff */
.L_x_9:
[--C-:B------:R-:W-:Y:S01]  /*0120*/  IMAD.MOV.U32 R3, RZ, RZ, R2.reuse ;  /* 0x000000ffff037224 */ /* 0x100fe200078e0002 */
[----:B------:R-:W-:Y:S01]  /*0130*/  SHF.R.U32.HI R2, RZ, 0x1, R2 ;  /* 0x00000001ff027819 */ /* 0x000fe20000011602 */
[----:B------:R-:W-:Y:S03]  /*0140*/  BAR.SYNC.DEFER_BLOCKING 0x0 ;  /* 0x0000000000007b1d */ /* 0x000fe60000010000 */
[----:B------:R-:W-:Y:S02]  /*0150*/  ISETP.GE.U32.AND P1, PT, R7, R2, PT ;  /* 0x000000020700720c */ /* 0x000fe40003f26070 */
[----:B------:R-:W-:Y:S01]  /*0160*/  ISETP.GT.U32.AND P0, PT, R3, 0x3, PT ;  /* 0x000000030300780c */ /* 0x000fe20003f04070 */
[----:B------:R-:W-:Y:S10]  /*0170*/  BSSY.RECONVERGENT B0, `(.L_x_7) ;  /* 0x0000007000007945 */ /* 0x000ff40003800200 */
[----:B-1----:R-:W-:Y:S05]  /*0180*/  @P1 BRA `(.L_x_8) ;  /* 0x0000000000141947 */ /* 0x002fea0003800000 */
[----:B------:R-:W-:Y:S01]  /*0190*/  IMAD R5, R2, 0x8, R0 ;  /* 0x0000000802057824 */ /* 0x000fe200078e0200 */
[----:B------:R-:W-:Y:S04]  /*01a0*/  LDS R3, [R0] ;  /* 0x0000000000037984 */ /* 0x000fe80000000800 */
[----:B------:R-:W1:Y:S02]  /*01b0*/  LDS.64 R8, [R5] ;  /* 0x0000000005087984 */ /* 0x000e640000000a00 */
[----:B-1----:R-:W-:-:S13]  /*01c0*/  FSETP.GT.AND P1, PT, R3, R8, PT ;  /* 0x000000080300720b */ /* 0x002fda0003f24000 */
[----:B------:R1:W-:Y:S02]  /*01d0*/  @P1 STS.64 [R0], R8 ;  /* 0x0000000800001388 */ /* 0x0003e40000000a00 */
.L_x_8:
[----:B------:R-:W-:Y:S05]  /*01e0*/  BSYNC.RECONVERGENT B0 ;  /* 0x0000000000007941 */ /* 0x000fea0003800200 */
.L_x_7:
[----:B------:R-:W-:Y:S05]  /*01f0*/  @P0 BRA `(.L_x_9) ;  /* 0xfffffffc00c80947 */ /* 0x000fea000383ffff */
.L_x_6:
[----:B------:R-:W-:-:S13]  /*0200*/  ISETP.NE.AND P0, PT, R7, RZ, PT ;  /* 0x000000ff0700720c */ /* 0x000fda0003f05270 */
[----:B------:R-:W-:Y:S05]  /*0210*/  @P0 EXIT ;  /* 0x000000000000094d */ /* 0x000fea0003800000 */
[----:B------:R-:W2:Y:S01]  /*0220*/  S2UR UR5, SR_CgaCtaId ;  /* 0x00000000000579c3 */ /* 0x000ea20000008800 */
[----:B------:R-:W-:-:S07]  /*0230*/  UMOV UR4, 0x400 ;  /* 0x0000040000047882 */ /* 0x000fce0000000000 */
[----:B------:R-:W3:Y:S01]  /*0240*/  LDC.64 R2, c[0x0][0x388] ;  /* 0x0000e200ff027b82 */ /* 0x000ee20000000a00 */
[----:B--2---:R-:W-:Y:S01]  /*0250*/  ULEA UR4, UR5, UR4, 0x18 ;  /* 0x0000000405047291 */ /* 0x004fe2000f8ec0ff */
[----:B---3--:R-:W-:-:S08]  /*0260*/  IMAD.WIDE.U32 R2, R4, 0x4, R2 ;  /* 0x0000000404027825 */ /* 0x008fd000078e0002 */
[----:B------:R-:W2:Y:S04]  /*0270*/  LDS R5, [UR4+0x4] ;  /* 0x00000404ff057984 */ /* 0x000ea80008000800 */
[----:B--2---:R-:W-:Y:S01]  /*0280*/  STG.E desc[UR6][R2.64], R5 ;  /* 0x0000000502007986 */ /* 0x004fe2000c101906 */
[----:B------:R-:W-:Y:S05]  /*0290*/  EXIT ;  /* 0x000000000000794d */ /* 0x000fea0003800000 */
.L_x_10:
        /* <DEDUP_REMOVED lines=14> */
.L_x_36:


//--------------------- .text._Z37add_centroids_l2_squared_to_distancesPfS_ii --------------------------
	.section	.text._Z37add_centroids_l2_squared_to_distancesPfS_ii,"ax",@progbits
	.align	128
        .global         _Z37add_centroids_l2_squared_to_distancesPfS_ii
        .type           _Z37add_centroids_l2_squared_to_distancesPfS_ii,@function
        .size           _Z37add_centroids_l2_squared_to_distancesPfS_ii,(.L_x_37 - _Z37add_centroids_l2_squared_to_distancesPfS_ii)
        .other          _Z37add_centroids_l2_squared_to_distancesPfS_ii,@"STO_CUDA_ENTRY STV_DEFAULT"
_Z37add_centroids_l2_squared_to_distancesPfS_ii:
.text._Z37add_centroids_l2_squared_to_distancesPfS_ii:
[----:B------:R-:W-:Y:S01]  /*0000*/  LDC R1, c[0x0][0x37c] ;  /* 0x0000df00ff017b82 */ /* 0x000fe20000000800 */
[----:B------:R-:W0:Y:S07]  /*0010*/  S2R R9, SR_TID.X ;  /* 0x0000000000097919 */ /* 0x000e2e0000002100 */
[----:B------:R-:W0:Y:S01]  /*0020*/  S2UR UR6, SR_CTAID.X ;  /* 0x00000000000679c3 */ /* 0x000e220000002500 */
[----:B------:R-:W1:Y:S07]  /*0030*/  LDCU.64 UR4, c[0x0][0x358] ;  /* 0x00006b00ff0477ac */ /* 0x000e6e0008000a00 */
[----:B------:R-:W0:Y:S08]  /*0040*/  LDC R0, c[0x0][0x394] ;  /* 0x0000e500ff007b82 */ /* 0x000e300000000800 */
[----:B------:R-:W2:Y:S08]  /*0050*/  LDC.64 R2, c[0x0][0x380] ;  /* 0x0000e000ff027b82 */ /* 0x000eb00000000a00 */
[----:B------:R-:W3:Y:S01]  /*0060*/  LDC.64 R4, c[0x0][0x388] ;  /* 0x0000e200ff047b82 */ /* 0x000ee20000000a00 */
[----:B0-----:R-:W-:-:S02]  /*0070*/  IMAD R7, R0, UR6, R9 ;  /* 0x0000000600077c24 */ /* 0x001fc4000f8e0209 */
[----:B--2---:R-:W-:-:S06]  /*0080*/  IMAD.WIDE.U32 R2, R9, 0x4, R2 ;  /* 0x0000000409027825 */ /* 0x004fcc00078e0002 */
[----:B-1----:R-:W2:Y:S01]  /*0090*/  LDG.E R2, desc[UR4][R2.64] ;  /* 0x0000000402027981 */ /* 0x002ea2000c1e1900 */
[----:B---3--:R-:W-:-:S05]  /*00a0*/  IMAD.WIDE R4, R7, 0x4, R4 ;  /* 0x0000000407047825 */ /* 0x008fca00078e0204 */
[----:B------:R-:W2:Y:S02]  /*00b0*/  LDG.E R7, desc[UR4][R4.64] ;  /* 0x0000000404077981 */ /* 0x000ea4000c1e1900 */
[----:B--2---:R-:W-:-:S05]  /*00c0*/  FADD R7, R2, R7 ;  /* 0x0000000702077221 */ /* 0x004fca0000000000 */
[----:B------:R-:W-:Y:S01]  /*00d0*/  STG.E desc[UR4][R4.64], R7 ;  /* 0x0000000704007986 */ /* 0x000fe2000c101904 */
[----:B------:R-:W-:Y:S05]  /*00e0*/  EXIT ;  /* 0x000000000000794d */ /* 0x000fea0003800000 */
.L_x_11:
        /* <DEDUP_REMOVED lines=9> */
.L_x_37:


//--------------------- .text._Z37add_particles_l2_squared_to_distancesPfS_ii --------------------------
	.section	.text._Z37add_particles_l2_squared_to_distancesPfS_ii,"ax",@progbits
	.align	128
        .global         _Z37add_particles_l2_squared_to_distancesPfS_ii
        .type           _Z37add_particles_l2_squared_to_distancesPfS_ii,@function
        .size           _Z37add_particles_l2_squared_to_distancesPfS_ii,(.L_x_38 - _Z37add_particles_l2_squared_to_distancesPfS_ii)
        .other          _Z37add_particles_l2_squared_to_distancesPfS_ii,@"STO_CUDA_ENTRY STV_DEFAULT"
_Z37add_particles_l2_squared_to_distancesPfS_ii:
.text._Z37add_particles_l2_squared_to_distancesPfS_ii:
[----:B------:R-:W-:Y:S01]  /*0000*/  LDC R1, c[0x0][0x37c] ;  /* 0x0000df00ff017b82 */ /* 0x000fe20000000800 */
[----:B------:R-:W0:Y:S07]  /*0010*/  S2R R9, SR_CTAID.X ;  /* 0x0000000000097919 */ /* 0x000e2e0000002500 */
[----:B------:R-:W0:Y:S01]  /*0020*/  LDC.64 R2, c[0x0][0x380] ;  /* 0x0000e000ff027b82 */ /* 0x000e220000000a00 */
[----:B------:R-:W1:Y:S01]  /*0030*/  LDCU UR6, c[0x0][0x394] ;  /* 0x00007280ff0677ac */ /* 0x000e620008000800 */
[----:B------:R-:W1:Y:S01]  /*0040*/  S2R R0, SR_TID.X ;  /* 0x0000000000007919 */ /* 0x000e620000002100 */
[----:B------:R-:W2:Y:S05]  /*0050*/  LDCU.64 UR4, c[0x0][0x358] ;  /* 0x00006b00ff0477ac */ /* 0x000eaa0008000a00 */
[----:B------:R-:W3:Y:S01]  /*0060*/  LDC.64 R4, c[0x0][0x388] ;  /* 0x0000e200ff047b82 */ /* 0x000ee20000000a00 */
[----:B0-----:R-:W-:-:S04]  /*0070*/  IMAD.WIDE.U32 R2, R9, 0x4, R2 ;  /* 0x0000000409027825 */ /* 0x001fc800078e0002 */
[----:B-1----:R-:W-:Y:S02]  /*0080*/  IMAD R7, R9, UR6, R0 ;  /* 0x0000000609077c24 */ /* 0x002fe4000f8e0200 */
[----:B--2---:R-:W2:Y:S02]  /*0090*/  LDG.E R2, desc[UR4][R2.64] ;  /* 0x0000000402027981 */ /* 0x004ea4000c1e1900 */
[----:B---3--:R-:W-:-:S05]  /*00a0*/  IMAD.WIDE R4, R7, 0x4, R4 ;  /* 0x0000000407047825 */ /* 0x008fca00078e0204 */
[----:B------:R-:W2:Y:S02]  /*00b0*/  LDG.E R7, desc[UR4][R4.64] ;  /* 0x0000000404077981 */ /* 0x000ea4000c1e1900 */
[----:B--2---:R-:W-:-:S05]  /*00c0*/  FADD R7, R2, R7 ;  /* 0x0000000702077221 */ /* 0x004fca0000000000 */
[----:B------:R-:W-:Y:S01]  /*00d0*/  STG.E desc[UR4][R4.64], R7 ;  /* 0x0000000704007986 */ /* 0x000fe2000c101904 */
[----:B------:R-:W-:Y:S05]  /*00e0*/  EXIT ;  /* 0x000000000000794d */ /* 0x000fea0003800000 */
.L_x_12:
        /* <DEDUP_REMOVED lines=9> */
.L_x_38:


//--------------------- .text._Z19l2_squared_norm_vecPfS_ii --------------------------
	.section	.text._Z19l2_squared_norm_vecPfS_ii,"ax",@progbits
	.align	128
        .global         _Z19l2_squared_norm_vecPfS_ii
        .type           _Z19l2_squared_norm_vecPfS_ii,@function
        .size           _Z19l2_squared_norm_vecPfS_ii,(.L_x_39 - _Z19l2_squared_norm_vecPfS_ii)
        .other          _Z19l2_squared_norm_vecPfS_ii,@"STO_CUDA_ENTRY STV_DEFAULT"
_Z19l2_squared_norm_vecPfS_ii:
.text._Z19l2_squared_norm_vecPfS_ii:
[----:B------:R-:W-:Y:S01]  /*0000*/  LDC R1, c[0x0][0x37c] ;  /* 0x0000df00ff017b82 */ /* 0x000fe20000000800 */
[----:B------:R-:W0:Y:S07]  /*0010*/  S2R R7, SR_CTAID.X ;  /* 0x0000000000077919 */ /* 0x000e2e0000002500 */
[----:B------:R-:W1:Y:S01]  /*0020*/  LDC.64 R2, c[0x0][0x380] ;  /* 0x0000e000ff027b82 */ /* 0x000e620000000a00 */
[----:B------:R-:W0:Y:S01]  /*0030*/  LDCU UR8, c[0x0][0x360] ;  /* 0x00006c00ff0877ac */ /* 0x000e220008000800 */
[----:B------:R-:W0:Y:S01]  /*0040*/  S2R R6, SR_TID.X ;  /* 0x0000000000067919 */ /* 0x000e220000002100 */
[----:B------:R-:W2:Y:S01]  /*0050*/  LDCU.64 UR6, c[0x0][0x358] ;  /* 0x00006b00ff0677ac */ /* 0x000ea20008000a00 */
[----:B0-----:R-:W-:-:S04]  /*0060*/  IMAD R5, R7, UR8, R6 ;  /* 0x0000000807057c24 */ /* 0x001fc8000f8e0206 */
[----:B-1----:R-:W-:-:S06]  /*0070*/  IMAD.WIDE.U32 R2, R5, 0x4, R2 ;  /* 0x0000000405027825 */ /* 0x002fcc00078e0002 */
[----:B--2---:R-:W2:Y:S01]  /*0080*/  LDG.E R2, desc[UR6][R2.64] ;  /* 0x0000000602027981 */ /* 0x004ea2000c1e1900 */
[----:B------:R-:W0:Y:S01]  /*0090*/  S2UR UR5, SR_CgaCtaId ;  /* 0x00000000000579c3 */ /* 0x000e220000008800 */
[----:B------:R-:W-:Y:S01]  /*00a0*/  UMOV UR4, 0x400 ;  /* 0x0000040000047882 */ /* 0x000fe20000000000 */
[----:B------:R-:W-:Y:S01]  /*00b0*/  UISETP.GE.U32.AND UP0, UPT, UR8, 0x2, UPT ;  /* 0x000000020800788c */ /* 0x000fe2000bf06070 */
[----:B------:R-:W-:Y:S01]  /*00c0*/  ISETP.NE.AND P0, PT, R6, RZ, PT ;  /* 0x000000ff0600720c */ /* 0x000fe20003f05270 */
[----:B0-----:R-:W-:-:S06]  /*00d0*/  ULEA UR4, UR5, UR4, 0x18 ;  /* 0x0000000405047291 */ /* 0x001fcc000f8ec0ff */
[----:B------:R-:W-:Y:S01]  /*00e0*/  LEA R5, R6, UR4, 0x2 ;  /* 0x0000000406057c11 */ /* 0x000fe2000f8e10ff */
[----:B--2---:R-:W-:-:S05]  /*00f0*/  FMUL R0, R2, R2 ;  /* 0x0000000202007220 */ /* 0x004fca0000400000 */
[----:B------:R0:W-:Y:S01]  /*0100*/  STS [R5], R0 ;  /* 0x0000000005007388 */ /* 0x0001e20000000800 */
[----:B------:R-:W-:Y:S05]  /*0110*/  BRA.U !UP0, `(.L_x_13) ;  /* 0x0000000108307547 */ /* 0x000fea000b800000 */
[----:B0-----:R-:W-:-:S07]  /*0120*/  MOV R0, UR8 ;  /* 0x0000000800007c02 */ /* 0x001fce0008000f00 */
.L_x_14:
[----:B------:R-:W-:Y:S01]  /*0130*/  BAR.SYNC.DEFER_BLOCKING 0x0 ;  /* 0x0000000000007b1d */ /* 0x000fe20000010000 */
[----:B------:R-:W-:-:S04]  /*0140*/  SHF.R.U32.HI R8, RZ, 0x1, R0 ;  /* 0x00000001ff087819 */ /* 0x000fc80000011600 */
[----:B------:R-:W-:-:S13]  /*0150*/  ISETP.GE.U32.AND P1, PT, R6, R8, PT ;  /* 0x000000080600720c */ /* 0x000fda0003f26070 */
[----:B------:R-:W-:Y:S01]  /*0160*/  @!P1 LEA R2, R8, R5, 0x2 ;  /* 0x0000000508029211 */ /* 0x000fe200078e10ff */
[----:B------:R-:W-:Y:S05]  /*0170*/  @!P1 LDS R3, [R5] ;  /* 0x0000000005039984 */ /* 0x000fea0000000800 */
[----:B------:R-:W0:Y:S02]  /*0180*/  @!P1 LDS R2, [R2] ;  /* 0x0000000002029984 */ /* 0x000e240000000800 */
[----:B0-----:R-:W-:-:S05]  /*0190*/  @!P1 FADD R4, R2, R3 ;  /* 0x0000000302049221 */ /* 0x001fca0000000000 */
[----:B------:R1:W-:Y:S01]  /*01a0*/  @!P1 STS [R5], R4 ;  /* 0x0000000405009388 */ /* 0x0003e20000000800 */
[----:B------:R-:W-:Y:S02]  /*01b0*/  ISETP.GT.U32.AND P1, PT, R0, 0x3, PT ;  /* 0x000000030000780c */ /* 0x000fe40003f24070 */
[----:B------:R-:W-:-:S11]  /*01c0*/  MOV R0, R8 ;  /* 0x0000000800007202 */ /* 0x000fd60000000f00 */
[----:B-1----:R-:W-:Y:S05]  /*01d0*/  @P1 BRA `(.L_x_14) ;  /* 0xfffffffc00d41947 */ /* 0x002fea000383ffff */
.L_x_13:
[----:B------:R-:W-:Y:S05]  /*01e0*/  @P0 EXIT ;  /* 0x000000000000094d */ /* 0x000fea0003800000 */
[----:B------:R-:W1:Y:S01]  /*01f0*/  S2UR UR5, SR_CgaCtaId ;  /* 0x00000000000579c3 */ /* 0x000e620000008800 */
[----:B------:R-:W-:-:S07]  /*0200*/  UMOV UR4, 0x400 ;  /* 0x0000040000047882 */ /* 0x000fce0000000000 */
[----:B------:R-:W2:Y:S01]  /*0210*/  LDC.64 R2, c[0x0][0x388] ;  /* 0x0000e200ff027b82 */ /* 0x000ea20000000a00 */
[----:B-1----:R-:W-:Y:S01]  /*0220*/  ULEA UR4, UR5, UR4, 0x18 ;  /* 0x0000000405047291 */ /* 0x002fe2000f8ec0ff */
[----:B--2---:R-:W-:-:S08]  /*0230*/  IMAD.WIDE.U32 R2, R7, 0x4, R2 ;  /* 0x0000000407027825 */ /* 0x004fd000078e0002 */
[----:B0-----:R-:W0:Y:S04]  /*0240*/  LDS R5, [UR4] ;  /* 0x00000004ff057984 */ /* 0x001e280008000800 */
[----:B0-----:R-:W-:Y:S01]  /*0250*/  STG.E desc[UR6][R2.64], R5 ;  /* 0x0000000502007986 */ /* 0x001fe2000c101906 */
[----:B------:R-:W-:Y:S05]  /*0260*/  EXIT ;  /* 0x000000000000794d */ /* 0x000fea0003800000 */
.L_x_15:
        /* <DEDUP_REMOVED lines=9> */
.L_x_39:


//--------------------- .text._Z25assign_labels_very_slowlyPfS_Piiii --------------------------
	.section	.text._Z25assign_labels_very_slowlyPfS_Piiii,"ax",@progbits
	.align	128
        .global         _Z25assign_labels_very_slowlyPfS_Piiii
        .type           _Z25assign_labels_very_slowlyPfS_Piiii,@function
        .size           _Z25assign_labels_very_slowlyPfS_Piiii,(.L_x_40 - _Z25assign_labels_very_slowlyPfS_Piiii)
        .other          _Z25assign_labels_very_slowlyPfS_Piiii,@"STO_CUDA_ENTRY STV_DEFAULT"
_Z25assign_labels_very_slowlyPfS_Piiii:
.text._Z25assign_labels_very_slowlyPfS_Piiii:
        /* <DEDUP_REMOVED lines=8> */
[----:B------:R-:W0:Y:S01]  /*0080*/  LDCU UR4, c[0x0][0x3a0] ;  /* 0x00007400ff0477ac */ /* 0x000e220008000800 */
[----:B------:R-:W-:Y:S01]  /*0090*/  IMAD.MOV.U32 R2, RZ, RZ, -0x1 ;  /* 0xffffffffff027424 */ /* 0x000fe200078e00ff */
[----:B------:R-:W1:Y:S01]  /*00a0*/  LDCU.64 UR6, c[0x0][0x358] ;  /* 0x00006b00ff0677ac */ /* 0x000e620008000a00 */
[----:B0-----:R-:W-:-:S09]  /*00b0*/  UISETP.GE.AND UP0, UPT, UR4, 0x1, UPT ;  /* 0x000000010400788c */ /* 0x001fd2000bf06270 */
[----:B-1----:R-:W-:Y:S05]  /*00c0*/  BRA.U !UP0, `(.L_x_16) ;  /* 0x0000000d081c7547 */ /* 0x002fea000b800000 */
[----:B------:R-:W0:Y:S02]  /*00d0*/  LDC R7, c[0x0][0x398] ;  /* 0x0000e600ff077b82 */ /* 0x000e240000000800 */
[----:B0-----:R-:W-:-:S13]  /*00e0*/  ISETP.GE.AND P0, PT, R7, 0x1, PT ;  /* 0x000000010700780c */ /* 0x001fda0003f06270 */
[----:B------:R-:W-:Y:S05]  /*00f0*/  @!P0 BRA `(.L_x_17) ;  /* 0x00000008003c8947 */ /* 0x000fea0003800000 */
[----:B------:R-:W0:Y:S01]  /*0100*/  LDCU.64 UR4, c[0x0][0x388] ;  /* 0x00007100ff0477ac */ /* 0x000e220008000a00 */
[C---:B------:R-:W-:Y:S01]  /*0110*/  LOP3.LUT R6, R7.reuse, 0x7ffffff8, RZ, 0xc0, !PT ;  /* 0x7ffffff807067812 */ /* 0x040fe200078ec0ff */
[----:B------:R-:W-:Y:S01]  /*0120*/  IMAD R3, R0, R7, RZ ;  /* 0x0000000700037224 */ /* 0x000fe200078e02ff */
[C---:B------:R-:W-:Y:S01]  /*0130*/  LOP3.LUT R4, R7.reuse, 0x7, RZ, 0xc0, !PT ;  /* 0x0000000707047812 */ /* 0x040fe200078ec0ff */
[----:B------:R-:W-:Y:S01]  /*0140*/  IMAD.MOV.U32 R9, RZ, RZ, RZ ;  /* 0x000000ffff097224 */ /* 0x000fe200078e00ff */
[----:B------:R-:W-:Y:S01]  /*0150*/  LOP3.LUT R5, R7, 0x3, RZ, 0xc0, !PT ;  /* 0x0000000307057812 */ /* 0x000fe200078ec0ff */
[----:B------:R-:W-:Y:S01]  /*0160*/  IMAD.MOV.U32 R7, RZ, RZ, RZ ;  /* 0x000000ffff077224 */ /* 0x000fe200078e00ff */
[----:B------:R-:W-:Y:S02]  /*0170*/  MOV R2, 0xffffffff ;  /* 0xffffffff00027802 */ /* 0x000fe40000000f00 */
[----:B------:R-:W-:Y:S01]  /*0180*/  IADD3 R8, PT, PT, -R6, RZ, RZ ;  /* 0x000000ff06087210 */ /* 0x000fe20007ffe1ff */
[----:B0-----:R-:W-:-:S04]  /*0190*/  UIADD3 UR4, UP0, UPT, UR4, 0x10, URZ ;  /* 0x0000001004047890 */ /* 0x001fc8000ff1e0ff */
[----:B------:R-:W-:-:S12]  /*01a0*/  UIADD3.X UR5, UPT, UPT, URZ, UR5, URZ, UP0, !UPT ;  /* 0x00000005ff057290 */ /* 0x000fd800087fe4ff */
.L_x_22:
[----:B------:R-:W0:Y:S01]  /*01b0*/  LDC R24, c[0x0][0x398] ;  /* 0x0000e600ff187b82 */ /* 0x000e220000000800 */
[----:B------:R-:W-:Y:S02]  /*01c0*/  HFMA2 R21, -RZ, RZ, 0, 0 ;  /* 0x00000000ff157431 */ /* 0x000fe400000001ff */
[----:B------:R-:W-:Y:S01]  /*01d0*/  IMAD.MOV.U32 R22, RZ, RZ, RZ ;  /* 0x000000ffff167224 */ /* 0x000fe200078e00ff */
[----:B0-----:R-:W-:Y:S01]  /*01e0*/  ISETP.GE.U32.AND P0, PT, R24, 0x8, PT ;  /* 0x000000081800780c */ /* 0x001fe20003f06070 */
[----:B------:R-:W-:-:S12]  /*01f0*/  IMAD R20, R9, R24, RZ ;  /* 0x0000001809147224 */ /* 0x000fd800078e02ff */
[----:B------:R-:W-:Y:S05]  /*0200*/  @!P0 BRA `(.L_x_18) ;  /* 0x0000000000c48947 */ /* 0x000fea0003800000 */
[----:B------:R-:W0:Y:S01]  /*0210*/  LDC.64 R10, c[0x0][0x380] ;  /* 0x0000e000ff0a7b82 */ /* 0x000e220000000a00 */
[----:B------:R-:W-:Y:S01]  /*0220*/  IMAD.MOV.U32 R22, RZ, RZ, RZ ;  /* 0x000000ffff167224 */ /* 0x000fe200078e00ff */
[----:B------:R-:W-:Y:S02]  /*0230*/  MOV R15, R3 ;  /* 0x00000003000f7202 */ /* 0x000fe40000000f00 */
[----:B------:R-:W-:Y:S01]  /*0240*/  MOV R14, R8 ;  /* 0x00000008000e7202 */ /* 0x000fe20000000f00 */
[----:B0-----:R-:W-:-:S03]  /*0250*/  IMAD.WIDE.U32 R10, R20, 0x4, R10 ;  /* 0x00000004140a7825 */ /* 0x001fc600078e000a */
[----:B------:R-:W-:-:S05]  /*0260*/  IADD3 R12, P0, PT, R10, 0x10, RZ ;  /* 0x000000100a0c7810 */ /* 0x000fca0007f1e0ff */
[----:B------:R-:W-:-:S08]  /*0270*/  IMAD.X R13, RZ, RZ, R11, P0 ;  /* 0x000000ffff0d7224 */ /* 0x000fd000000e060b */
.L_x_19:
[----:B------:R-:W-:Y:S01]  /*0280*/  MOV R11, UR5 ;  /* 0x00000005000b7c02 */ /* 0x000fe20008000f00 */
[----:B------:R-:W-:Y:S01]  /*0290*/  IMAD.U32 R10, RZ, RZ, UR4 ;  /* 0x00000004ff0a7e24 */ /* 0x000fe2000f8e00ff */
[----:B------:R-:W2:Y:S03]  /*02a0*/  LDG.E R16, desc[UR6][R12.64+-0x10] ;  /* 0xfffff0060c107981 */ /* 0x000ea6000c1e1900 */
[----:B------:R-:W-:Y:S01]  /*02b0*/  IMAD.WIDE R10, R15, 0x4, R10 ;  /* 0x000000040f0a7825 */ /* 0x000fe200078e020a */
[----:B------:R-:W3:Y:S04]  /*02c0*/  LDG.E R18, desc[UR6][R12.64+-0xc] ;  /* 0xfffff4060c127981 */ /* 0x000ee8000c1e1900 */
[----:B------:R-:W2:Y:S04]  /*02d0*/  LDG.E R17, desc[UR6][R10.64+-0x10] ;  /* 0xfffff0060a117981 */ /* 0x000ea8000c1e1900 */
[----:B------:R-:W3:Y:S04]  /*02e0*/  LDG.E R23, desc[UR6][R10.64+-0xc] ;  /* 0xfffff4060a177981 */ /* 0x000ee8000c1e1900 */
[----:B------:R-:W4:Y:S04]  /*02f0*/  LDG.E R21, desc[UR6][R12.64+-0x8] ;  /* 0xfffff8060c157981 */ /* 0x000f28000c1e1900 */
[----:B------:R-:W4:Y:S04]  /*0300*/  LDG.E R26, desc[UR6][R10.64+-0x8] ;  /* 0xfffff8060a1a7981 */ /* 0x000f28000c1e1900 */
[----:B------:R-:W5:Y:S04]  /*0310*/  LDG.E R25, desc[UR6][R10.64+0xc] ;  /* 0x00000c060a197981 */ /* 0x000f68000c1e1900 */
[----:B------:R-:W5:Y:S01]  /*0320*/  LDG.E R28, desc[UR6][R12.64+0xc] ;  /* 0x00000c060c1c7981 */ /* 0x000f62000c1e1900 */
[----:B--2---:R-:W-:-:S03]  /*0330*/  FADD R19, R16, -R17 ;  /* 0x8000001110137221 */ /* 0x004fc60000000000 */
[----:B------:R-:W2:Y:S01]  /*0340*/  LDG.E R16, desc[UR6][R12.64+-0x4] ;  /* 0xfffffc060c107981 */ /* 0x000ea2000c1e1900 */
[----:B------:R-:W-:-:S03]  /*0350*/  FFMA R22, R19, R19, R22 ;  /* 0x0000001313167223 */ /* 0x000fc60000000016 */
[----:B------:R-:W2:Y:S01]  /*0360*/  LDG.E R17, desc[UR6][R10.64+-0x4] ;  /* 0xfffffc060a117981 */ /* 0x000ea2000c1e1900 */
[----:B---3--:R-:W-:-:S03]  /*0370*/  FADD R23, R18, -R23 ;  /* 0x8000001712177221 */ /* 0x008fc60000000000 */
[----:B------:R-:W3:Y:S01]  /*0380*/  LDG.E R18, desc[UR6][R12.64] ;  /* 0x000000060c127981 */ /* 0x000ee2000c1e1900 */
[----:B------:R-:W-:Y:S01]  /*0390*/  FFMA R23, R23, R23, R22 ;  /* 0x0000001717177223 */ /* 0x000fe20000000016 */
[----:B----4-:R-:W-:Y:S02]  /*03a0*/  FADD R26, R21, -R26 ;  /* 0x8000001a151a7221 */ /* 0x010fe40000000000 */
[----:B------:R-:W3:Y:S04]  /*03b0*/  LDG.E R19, desc[UR6][R10.64] ;  /* 0x000000060a137981 */ /* 0x000ee8000c1e1900 */
[----:B------:R-:W4:Y:S01]  /*03c0*/  LDG.E R22, desc[UR6][R12.64+0x4] ;  /* 0x000004060c167981 */ /* 0x000f22000c1e1900 */
[----:B------:R-:W-:-:S03]  /*03d0*/  FFMA R27, R26, R26, R23 ;  /* 0x0000001a1a1b7223 */ /* 0x000fc60000000017 */
[----:B------:R-:W4:Y:S04]  /*03e0*/  LDG.E R21, desc[UR6][R10.64+0x4] ;  /* 0x000004060a157981 */ /* 0x000f28000c1e1900 */
[----:B------:R0:W4:Y:S04]  /*03f0*/  LDG.E R26, desc[UR6][R12.64+0x8] ;  /* 0x000008060c1a7981 */ /* 0x000128000c1e1900 */
[----:B------:R-:W4:Y:S01]  /*0400*/  LDG.E R23, desc[UR6][R10.64+0x8] ;  /* 0x000008060a177981 */ /* 0x000f22000c1e1900 */
[----:B------:R-:W-:-:S05]  /*0410*/  VIADD R14, R14, 0x8 ;  /* 0x000000080e0e7836 */ /* 0x000fca0000000000 */
[----:B------:R-:W-:Y:S01]  /*0420*/  ISETP.NE.AND P0, PT, R14, RZ, PT ;  /* 0x000000ff0e00720c */ /* 0x000fe20003f05270 */
[----:B-----5:R-:W-:Y:S01]  /*0430*/  FADD R28, R28, -R25 ;  /* 0x800000191c1c7221 */ /* 0x020fe20000000000 */
[----:B0-----:R-:W-:Y:S01]  /*0440*/  IADD3 R12, P1, PT, R12, 0x20, RZ ;  /* 0x000000200c0c7810 */ /* 0x001fe20007f3e0ff */
[----:B------:R-:W-:-:S03]  /*0450*/  VIADD R15, R15, 0x8 ;  /* 0x000000080f0f7836 */ /* 0x000fc60000000000 */
[----:B------:R-:W-:Y:S01]  /*0460*/  IADD3.X R13, PT, PT, RZ, R13, RZ, P1, !PT ;  /* 0x0000000dff0d7210 */ /* 0x000fe20000ffe4ff */
[----:B--2---:R-:W-:-:S04]  /*0470*/  FADD R16, R16, -R17 ;  /* 0x8000001110107221 */ /* 0x004fc80000000000 */
[----:B------:R-:W-:Y:S01]  /*0480*/  FFMA R27, R16, R16, R27 ;  /* 0x00000010101b7223 */ /* 0x000fe2000000001b */
[----:B---3--:R-:W-:-:S04]  /*0490*/  FADD R18, R18, -R19 ;  /* 0x8000001312127221 */ /* 0x008fc80000000000 */
[----:B------:R-:W-:Y:S01]  /*04a0*/  FFMA R27, R18, R18, R27 ;  /* 0x00000012121b7223 */ /* 0x000fe2000000001b */
[----:B----4-:R-:W-:-:S04]  /*04b0*/  FADD R22, R22, -R21 ;  /* 0x8000001516167221 */ /* 0x010fc80000000000 */
[----:B------:R-:W-:Y:S01]  /*04c0*/  FFMA R27, R22, R22, R27 ;  /* 0x00000016161b7223 */ /* 0x000fe2000000001b */
[----:B------:R-:W-:-:S04]  /*04d0*/  FADD R26, R26, -R23 ;  /* 0x800000171a1a7221 */ /* 0x000fc80000000000 */
[----:B------:R-:W-:-:S04]  /*04e0*/  FFMA R27, R26, R26, R27 ;  /* 0x0000001a1a1b7223 */ /* 0x000fc8000000001b */
[----:B------:R-:W-:Y:S01]  /*04f0*/  FFMA R22, R28, R28, R27 ;  /* 0x0000001c1c167223 */ /* 0x000fe2000000001b */
[----:B------:R-:W-:Y:S06]  /*0500*/  @P0 BRA `(.L_x_19) ;  /* 0xfffffffc005c0947 */ /* 0x000fec000383ffff */
[----:B------:R-:W-:-:S07]  /*0510*/  MOV R21, R6 ;  /* 0x0000000600157202 */ /* 0x000fce0000000f00 */
.L_x_18:
[----:B------:R-:W-:-:S13]  /*0520*/  ISETP.NE.AND P0, PT, R4, RZ, PT ;  /* 0x000000ff0400720c */ /* 0x000fda0003f05270 */
[----:B------:R-:W-:Y:S05]  /*0530*/  @!P0 BRA `(.L_x_20) ;  /* 0x0000000400048947 */ /* 0x000fea0003800000 */
[----:B------:R-:W-:Y:S01]  /*0540*/  VIADD R10, R4, 0xffffffff ;  /* 0xffffffff040a7836 */ /* 0x000fe20000000000 */
[----:B------:R-:W-:-:S04]  /*0550*/  ISETP.NE.AND P0, PT, R5, RZ, PT ;  /* 0x000000ff0500720c */ /* 0x000fc80003f05270 */
[----:B------:R-:W-:-:S13]  /*0560*/  ISETP.GE.U32.AND P1, PT, R10, 0x3, PT ;  /* 0x000000030a00780c */ /* 0x000fda0003f26070 */
[----:B------:R-:W-:Y:S05]  /*0570*/  @!P1 BRA `(.L_x_21) ;  /* 0x0000000000709947 */ /* 0x000fea0003800000 */
[----:B------:R-:W0:Y:S01]  /*0580*/  LDC.64 R14, c[0x0][0x380] ;  /* 0x0000e000ff0e7b82 */ /* 0x000e220000000a00 */
[CC--:B------:R-:W-:Y:S01]  /*0590*/  IADD3 R17, PT, PT, R20.reuse, R21.reuse, RZ ;  /* 0x0000001514117210 */ /* 0x0c0fe20007ffe0ff */
[----:B------:R-:W-:Y:S01]  /*05a0*/  IMAD.IADD R19, R3, 0x1, R21 ;  /* 0x0000000103137824 */ /* 0x000fe200078e0215 */
[----:B------:R-:W-:-:S05]  /*05b0*/  IADD3 R16, P1, PT, R20, R21, RZ ;  /* 0x0000001514107210 */ /* 0x000fca0007f3e0ff */
[----:B------:R-:W1:Y:S08]  /*05c0*/  LDC.64 R12, c[0x0][0x388] ;  /* 0x0000e200ff0c7b82 */ /* 0x000e700000000a00 */
[----:B------:R-:W2:Y:S01]  /*05d0*/  LDC.64 R10, c[0x0][0x380] ;  /* 0x0000e000ff0a7b82 */ /* 0x000ea20000000a00 */
[----:B0-----:R-:W-:Y:S01]  /*05e0*/  IMAD.WIDE.U32 R14, R17, 0x4, R14 ;  /* 0x00000004110e7825 */ /* 0x001fe200078e000e */
[----:B------:R-:W-:-:S05]  /*05f0*/  IADD3.X R17, PT, PT, RZ, RZ, RZ, P1, !PT ;  /* 0x000000ffff117210 */ /* 0x000fca0000ffe4ff */
[----:B------:R-:W3:Y:S01]  /*0600*/  LDG.E R14, desc[UR6][R14.64] ;  /* 0x000000060e0e7981 */ /* 0x000ee2000c1e1900 */
[----:B-1----:R-:W-:-:S05]  /*0610*/  IMAD.WIDE R12, R19, 0x4, R12 ;  /* 0x00000004130c7825 */ /* 0x002fca00078e020c */
[----:B------:R-:W4:Y:S01]  /*0620*/  LDG.E R19, desc[UR6][R12.64+0x4] ;  /* 0x000004060c137981 */ /* 0x000f22000c1e1900 */
[----:B--2---:R-:W-:-:S03]  /*0630*/  LEA R10, P1, R16, R10, 0x2 ;  /* 0x0000000a100a7211 */ /* 0x004fc600078210ff */
[----:B------:R-:W2:Y:S01]  /*0640*/  LDG.E R23, desc[UR6][R12.64+0x8] ;  /* 0x000008060c177981 */ /* 0x000ea2000c1e1900 */
[----:B------:R-:W-:-:S03]  /*0650*/  LEA.HI.X R11, R16, R11, R17, 0x2, P1 ;  /* 0x0000000b100b7211 */ /* 0x000fc600008f1411 */
[----:B------:R-:W5:Y:S04]  /*0660*/  LDG.E R26, desc[UR6][R12.64+0xc] ;  /* 0x00000c060c1a7981 */ /* 0x000f68000c1e1900 */
[----:B------:R-:W3:Y:S04]  /*0670*/  LDG.E R17, desc[UR6][R12.64] ;  /* 0x000000060c117981 */ /* 0x000ee8000c1e1900 */
[----:B------:R-:W4:Y:S04]  /*0680*/  LDG.E R16, desc[UR6][R10.64+0x4] ;  /* 0x000004060a107981 */ /* 0x000f28000c1e1900 */
[----:B------:R-:W2:Y:S04]  /*0690*/  LDG.E R18, desc[UR6][R10.64+0x8] ;  /* 0x000008060a127981 */ /* 0x000ea8000c1e1900 */
[----:B------:R-:W5:Y:S01]  /*06a0*/  LDG.E R25, desc[UR6][R10.64+0xc] ;  /* 0x00000c060a197981 */ /* 0x000f62000c1e1900 */
[----:B------:R-:W-:-:S02]  /*06b0*/  VIADD R21, R21, 0x4 ;  /* 0x0000000415157836 */ /* 0x000fc40000000000 */
[----:B---3--:R-:W-:-:S04]  /*06c0*/  FADD R17, R14, -R17 ;  /* 0x800000110e117221 */ /* 0x008fc80000000000 */
[----:B------:R-:W-:Y:S01]  /*06d0*/  FFMA R17, R17, R17, R22 ;  /* 0x0000001111117223 */ /* 0x000fe20000000016 */
[----:B----4-:R-:W-:Y:S01]  /*06e0*/  FADD R16, R16, -R19 ;  /* 0x8000001310107221 */ /* 0x010fe20000000000 */
[----:B--2---:R-:W-:-:S03]  /*06f0*/  FADD R18, R18, -R23 ;  /* 0x8000001712127221 */ /* 0x004fc60000000000 */
[----:B------:R-:W-:Y:S01]  /*0700*/  FFMA R17, R16, R16, R17 ;  /* 0x0000001010117223 */ /* 0x000fe20000000011 */
[----:B-----5:R-:W-:-:S03]  /*0710*/  FADD R26, R25, -R26 ;  /* 0x8000001a191a7221 */ /* 0x020fc60000000000 */
[----:B------:R-:W-:-:S04]  /*0720*/  FFMA R17, R18, R18, R17 ;  /* 0x0000001212117223 */ /* 0x000fc80000000011 */
[----:B------:R-:W-:-:S07]  /*0730*/  FFMA R22, R26, R26, R17 ;  /* 0x0000001a1a167223 */ /* 0x000fce0000000011 */
.L_x_21:
[----:B------:R-:W-:Y:S05]  /*0740*/  @!P0 BRA `(.L_x_20) ;  /* 0x0000000000808947 */ /* 0x000fea0003800000 */
[----:B------:R-:W-:Y:S01]  /*0750*/  ISETP.NE.AND P1, PT, R5, 0x1, PT ;  /* 0x000000010500780c */ /* 0x000fe20003f25270 */
[----:B------:R-:W0:Y:S01]  /*0760*/  LDC.64 R12, c[0x0][0x380] ;  /* 0x0000e000ff0c7b82 */ /* 0x000e220000000a00 */
[----:B------:R-:W-:-:S07]  /*0770*/  LOP3.LUT P0, RZ, R24, 0x1, RZ, 0xc0, !PT ;  /* 0x0000000118ff7812 */ /* 0x000fce000780c0ff */
[----:B------:R-:W1:Y:S04]  /*0780*/  LDC.64 R14, c[0x0][0x388] ;  /* 0x0000e200ff0e7b82 */ /* 0x000e680000000a00 */
[-C--:B------:R-:W-:Y:S02]  /*0790*/  @P1 IADD3 R23, P2, PT, R20, R21.reuse, RZ ;  /* 0x0000001514171210 */ /* 0x080fe40007f5e0ff */
[----:B------:R-:W-:Y:S02]  /*07a0*/  @P1 IADD3 R25, PT, PT, R3, R21, RZ ;  /* 0x0000001503191210 */ /* 0x000fe40007ffe0ff */
[----:B------:R-:W2:Y:S01]  /*07b0*/  @P1 LDC.64 R10, c[0x0][0x380] ;  /* 0x0000e000ff0a1b82 */ /* 0x000ea20000000a00 */
[----:B------:R-:W-:-:S07]  /*07c0*/  @P1 IADD3.X R24, PT, PT, RZ, RZ, RZ, P2, !PT ;  /* 0x000000ffff181210 */ /* 0x000fce00017fe4ff */
[----:B------:R-:W3:Y:S08]  /*07d0*/  LDC.64 R16, c[0x0][0x380] ;  /* 0x0000e000ff107b82 */ /* 0x000ef00000000a00 */
[----:B------:R-:W4:Y:S01]  /*07e0*/  LDC.64 R18, c[0x0][0x388] ;  /* 0x0000e200ff127b82 */ /* 0x000f220000000a00 */
[----:B-1----:R-:W-:-:S05]  /*07f0*/  @P1 IMAD.WIDE R14, R25, 0x4, R14 ;  /* 0x00000004190e1825 */ /* 0x002fca00078e020e */
[----:B------:R-:W5:Y:S01]  /*0800*/  @P1 LDG.E R25, desc[UR6][R14.64] ;  /* 0x000000060e191981 */ /* 0x000f62000c1e1900 */
[----:B--2---:R-:W-:-:S04]  /*0810*/  @P1 LEA R10, P2, R23, R10, 0x2 ;  /* 0x0000000a170a1211 */ /* 0x004fc800078410ff */
[----:B------:R-:W-:Y:S01]  /*0820*/  @P1 LEA.HI.X R11, R23, R11, R24, 0x2, P2 ;  /* 0x0000000b170b1211 */ /* 0x000fe200010f1418 */
[C---:B------:R-:W-:Y:S02]  /*0830*/  @P1 IMAD.IADD R23, R20.reuse, 0x1, R21 ;  /* 0x0000000114171824 */ /* 0x040fe400078e0215 */
[----:B------:R-:W-:Y:S02]  /*0840*/  @P1 VIADD R21, R21, 0x2 ;  /* 0x0000000215151836 */ /* 0x000fe40000000000 */
[----:B0-----:R-:W-:Y:S01]  /*0850*/  @P1 IMAD.WIDE.U32 R12, R23, 0x4, R12 ;  /* 0x00000004170c1825 */ /* 0x001fe200078e000c */
[----:B------:R-:W2:Y:S02]  /*0860*/  @P1 LDG.E R10, desc[UR6][R10.64+0x4] ;  /* 0x000004060a0a1981 */ /* 0x000ea4000c1e1900 */
[----:B------:R-:W-:Y:S01]  /*0870*/  @P0 IADD3 R23, PT, PT, R20, R21, RZ ;  /* 0x0000001514170210 */ /* 0x000fe20007ffe0ff */
[----:B------:R-:W-:Y:S02]  /*0880*/  @P0 IMAD.IADD R21, R3, 0x1, R21 ;  /* 0x0000000103150824 */ /* 0x000fe400078e0215 */
[----:B------:R-:W5:Y:S02]  /*0890*/  @P1 LDG.E R12, desc[UR6][R12.64] ;  /* 0x000000060c0c1981 */ /* 0x000f64000c1e1900 */
[----:B---3--:R-:W-:-:S04]  /*08a0*/  @P0 IMAD.WIDE.U32 R16, R23, 0x4, R16 ;  /* 0x0000000417100825 */ /* 0x008fc800078e0010 */
[----:B----4-:R-:W-:Y:S02]  /*08b0*/  @P0 IMAD.WIDE R18, R21, 0x4, R18 ;  /* 0x0000000415120825 */ /* 0x010fe400078e0212 */
[----:B------:R-:W2:Y:S04]  /*08c0*/  @P1 LDG.E R21, desc[UR6][R14.64+0x4] ;  /* 0x000004060e151981 */ /* 0x000ea8000c1e1900 */
[----:B------:R-:W3:Y:S04]  /*08d0*/  @P0 LDG.E R16, desc[UR6][R16.64] ;  /* 0x0000000610100981 */ /* 0x000ee8000c1e1900 */
[----:B------:R-:W3:Y:S01]  /*08e0*/  @P0 LDG.E R19, desc[UR6][R18.64] ;  /* 0x0000000612130981 */ /* 0x000ee2000c1e1900 */
[----:B-----5:R-:W-:-:S04]  /*08f0*/  @P1 FADD R25, R12, -R25 ;  /* 0x800000190c191221 */ /* 0x020fc80000000000 */
[----:B------:R-:W-:Y:S01]  /*0900*/  @P1 FFMA R25, R25, R25, R22 ;  /* 0x0000001919191223 */ /* 0x000fe20000000016 */
[----:B--2---:R-:W-:-:S04]  /*0910*/  @P1 FADD R20, R10, -R21 ;  /* 0x800000150a141221 */ /* 0x004fc80000000000 */
[----:B------:R-:W-:Y:S01]  /*0920*/  @P1 FFMA R22, R20, R20, R25 ;  /* 0x0000001414161223 */ /* 0x000fe20000000019 */
[----:B---3--:R-:W-:-:S04]  /*0930*/  @P0 FADD R11, R16, -R19 ;  /* 0x80000013100b0221 */ /* 0x008fc80000000000 */
[----:B------:R-:W-:-:S07]  /*0940*/  @P0 FFMA R22, R11, R11, R22 ;  /* 0x0000000b0b160223 */ /* 0x000fce0000000016 */
.L_x_20:
[----:B------:R-:W0:Y:S01]  /*0950*/  LDCU UR8, c[0x0][0x3a0] ;  /* 0x00007400ff0877ac */ /* 0x000e220008000800 */
[----:B------:R-:W-:Y:S02]  /*0960*/  IADD3 R10, PT, PT, R9, 0x1, RZ ;  /* 0x00000001090a7810 */ /* 0x000fe40007ffe0ff */
[----:B------:R-:W-:-:S04]  /*0970*/  ISETP.NE.AND P0, PT, R2, -0x1, PT ;  /* 0xffffffff0200780c */ /* 0x000fc80003f05270 */
[----:B------:R-:W-:-:S04]  /*0980*/  FSETP.LT.OR P0, PT, R22, R7, !P0 ;  /* 0x000000071600720b */ /* 0x000fc80004701400 */
[----:B------:R-:W-:Y:S02]  /*0990*/  FSEL R7, R22, R7, P0 ;  /* 0x0000000716077208 */ /* 0x000fe40000000000 */
[----:B------:R-:W-:Y:S02]  /*09a0*/  SEL R2, R9, R2, P0 ;  /* 0x0000000209027207 */ /* 0x000fe40000000000 */
[----:B0-----:R-:W-:-:S13]  /*09b0*/  ISETP.NE.AND P1, PT, R10, UR8, PT ;  /* 0x000000080a007c0c */ /* 0x001fda000bf25270 */
[----:B------:R-:W-:Y:S05]  /*09c0*/  @!P1 BRA `(.L_x_16) ;  /* 0x0000000000dc9947 */ /* 0x000fea0003800000 */
[----:B------:R-:W-:Y:S01]  /*09d0*/  IMAD.MOV.U32 R9, RZ, RZ, R10 ;  /* 0x000000ffff097224 */ /* 0x000fe200078e000a */
[----:B------:R-:W-:Y:S06]  /*09e0*/  BRA `(.L_x_22) ;  /* 0xfffffff400f07947 */ /* 0x000fec000383ffff */
.L_x_17:
[----:B------:R-:W-:Y:S01]  /*09f0*/  UISETP.GE.U32.AND UP0, UPT, UR4, 0x4, UPT ;  /* 0x000000040400788c */ /* 0x000fe2000bf06070 */
[----:B------:R-:W-:Y:S01]  /*0a00*/  MOV R2, 0xffffffff ;  /* 0xffffffff00027802 */ /* 0x000fe20000000f00 */
[----:B------:R-:W-:Y:S01]  /*0a10*/  IMAD.MOV.U32 R3, RZ, RZ, RZ ;  /* 0x000000ffff037224 */ /* 0x000fe200078e00ff */
[----:B------:R-:W-:-:S06]  /*0a20*/  ULOP3.LUT UR5, UR4, 0x3, URZ, 0xc0, !UPT ;  /* 0x0000000304057892 */ /* 0x000fcc000f8ec0ff */
[----:B------:R-:W-:Y:S06]  /*0a30*/  BRA.U !UP0, `(.L_x_23) ;  /* 0x00000001089c7547 */ /* 0x000fec000b800000 */
[----:B------:R-:W-:Y:S01]  /*0a40*/  ULOP3.LUT UR4, UR4, 0x7ffffffc, URZ, 0xc0, !UPT ;  /* 0x7ffffffc04047892 */ /* 0x000fe2000f8ec0ff */
[----:B------:R-:W-:Y:S01]  /*0a50*/  MOV R2, 0xffffffff ;  /* 0xffffffff00027802 */ /* 0x000fe20000000f00 */
[----:B------:R-:W-:Y:S02]  /*0a60*/  IMAD.MOV.U32 R4, RZ, RZ, RZ ;  /* 0x000000ffff047224 */ /* 0x000fe400078e00ff */
[----:B------:R-:W-:Y:S02]  /*0a70*/  UISETP.GT.AND UP0, UPT, UR4, URZ, UPT ;  /* 0x000000ff0400728c */ /* 0x000fe4000bf04270 */
[----:B------:R-:W-:-:S07]  /*0a80*/  MOV R3, UR4 ;  /* 0x0000000400037c02 */ /* 0x000fce0008000f00 */
[----:B------:R-:W-:Y:S05]  /*0a90*/  BRA.U !UP0, `(.L_x_24) ;  /* 0x0000000108707547 */ /* 0x000fea000b800000 */
[----:B------:R-:W-:Y:S01]  /*0aa0*/  IMAD.IADD R5, R3, 0x1, -R4 ;  /* 0x0000000103057824 */ /* 0x000fe200078e0a04 */
[----:B------:R-:W-:-:S04]  /*0ab0*/  PLOP3.LUT P0, PT, PT, PT, PT, 0x80, 0x8 ;  /* 0x000000000008781c */ /* 0x000fc80003f0f070 */
[----:B------:R-:W-:-:S13]  /*0ac0*/  ISETP.GT.AND P1, PT, R5, 0xc, PT ;  /* 0x0000000c0500780c */ /* 0x000fda0003f24270 */
[----:B------:R-:W-:Y:S05]  /*0ad0*/  @!P1 BRA `(.L_x_25) ;  /* 0x0000000000349947 */ /* 0x000fea0003800000 */
[----:B------:R-:W-:Y:S02]  /*0ae0*/  PLOP3.LUT P0, PT, PT, PT, PT, 0x8, 0x80 ;  /* 0x000000000080781c */ /* 0x000fe40003f0e170 */
[----:B------:R-:W-:-:S11]  /*0af0*/  IADD3 R5, PT, PT, R3, -0xc, RZ ;  /* 0xfffffff403057810 */ /* 0x000fd60007ffe0ff */
.L_x_26:
[----:B------:R-:W-:-:S04]  /*0b00*/  ISETP.NE.AND P1, PT, R2, -0x1, PT ;  /* 0xffffffff0200780c */ /* 0x000fc80003f25270 */
[----:B------:R-:W-:-:S04]  /*0b10*/  SEL R2, R4, R2, !P1 ;  /* 0x0000000204027207 */ /* 0x000fc80004800000 */
[----:B------:R-:W-:-:S13]  /*0b20*/  ISETP.NE.AND P1, PT, R2, -0x1, PT ;  /* 0xffffffff0200780c */ /* 0x000fda0003f25270 */
[----:B------:R-:W-:-:S05]  /*0b30*/  @!P1 VIADD R2, R4, 0x4 ;  /* 0x0000000404029836 */ /* 0x000fca0000000000 */
[----:B------:R-:W-:-:S13]  /*0b40*/  ISETP.NE.AND P1, PT, R2, -0x1, PT ;  /* 0xffffffff0200780c */ /* 0x000fda0003f25270 */
[----:B------:R-:W-:-:S04]  /*0b50*/  @!P1 IADD3 R2, PT, PT, R4, 0x8, RZ ;  /* 0x0000000804029810 */ /* 0x000fc80007ffe0ff */
[----:B------:R-:W-:-:S13]  /*0b60*/  ISETP.NE.AND P1, PT, R2, -0x1, PT ;  /* 0xffffffff0200780c */ /* 0x000fda0003f25270 */
[C---:B------:R-:W-:Y:S01]  /*0b70*/  @!P1 VIADD R2, R4.reuse, 0xc ;  /* 0x0000000c04029836 */ /* 0x040fe20000000000 */
[----:B------:R-:W-:-:S04]  /*0b80*/  IADD3 R4, PT, PT, R4, 0x10, RZ ;  /* 0x0000001004047810 */ /* 0x000fc80007ffe0ff */
[----:B------:R-:W-:-:S13]  /*0b90*/  ISETP.GE.AND P1, PT, R4, R5, PT ;  /* 0x000000050400720c */ /* 0x000fda0003f26270 */
[----:B------:R-:W-:Y:S05]  /*0ba0*/  @!P1 BRA `(.L_x_26) ;  /* 0xfffffffc00d49947 */ /* 0x000fea000383ffff */
.L_x_25:
[----:B------:R-:W-:-:S05]  /*0bb0*/  IMAD.IADD R5, R3, 0x1, -R4 ;  /* 0x0000000103057824 */ /* 0x000fca00078e0a04 */
[----:B------:R-:W-:-:S13]  /*0bc0*/  ISETP.GT.AND P1, PT, R5, 0x4, PT ;  /* 0x000000040500780c */ /* 0x000fda0003f24270 */
[----:B------:R-:W-:Y:S05]  /*0bd0*/  @!P1 BRA `(.L_x_27) ;  /* 0x0000000000189947 */ /* 0x000fea0003800000 */
[----:B------:R-:W-:-:S04]  /*0be0*/  ISETP.NE.AND P0, PT, R2, -0x1, PT ;  /* 0xffffffff0200780c */ /* 0x000fc80003f05270 */
[----:B------:R-:W-:Y:S02]  /*0bf0*/  SEL R2, R4, R2, !P0 ;  /* 0x0000000204027207 */ /* 0x000fe40004000000 */
[----:B------:R-:W-:Y:S02]  /*0c00*/  PLOP3.LUT P0, PT, PT, PT, PT, 0x8, 0x80 ;  /* 0x000000000080781c */ /* 0x000fe40003f0e170 */
[----:B------:R-:W-:-:S13]  /*0c10*/  ISETP.NE.AND P1, PT, R2, -0x1, PT ;  /* 0xffffffff0200780c */ /* 0x000fda0003f25270 */
[C---:B------:R-:W-:Y:S01]  /*0c20*/  @!P1 IADD3 R2, PT, PT, R4.reuse, 0x4, RZ ;  /* 0x0000000404029810 */ /* 0x040fe20007ffe0ff */
[----:B------:R-:W-:-:S07]  /*0c30*/  VIADD R4, R4, 0x8 ;  /* 0x0000000804047836 */ /* 0x000fce0000000000 */
.L_x_27:
[----:B------:R-:W-:-:S13]  /*0c40*/  ISETP.NE.OR P0, PT, R4, R3, P0 ;  /* 0x000000030400720c */ /* 0x000fda0000705670 */
[----:B------:R-:W-:Y:S05]  /*0c50*/  @!P0 BRA `(.L_x_23) ;  /* 0x0000000000148947 */ /* 0x000fea0003800000 */
.L_x_24:
[----:B------:R-:W-:-:S04]  /*0c60*/  ISETP.NE.AND P0, PT, R2, -0x1, PT ;  /* 0xffffffff0200780c */ /* 0x000fc80003f05270 */
[C---:B------:R-:W-:Y:S02]  /*0c70*/  SEL R2, R4.reuse, R2, !P0 ;  /* 0x0000000204027207 */ /* 0x040fe40004000000 */
[----:B------:R-:W-:-:S04]  /*0c80*/  IADD3 R4, PT, PT, R4, 0x4, RZ ;  /* 0x0000000404047810 */ /* 0x000fc80007ffe0ff */
[----:B------:R-:W-:-:S13]  /*0c90*/  ISETP.NE.AND P0, PT, R4, R3, PT ;  /* 0x000000030400720c */ /* 0x000fda0003f05270 */
[----:B------:R-:W-:Y:S05]  /*0ca0*/  @P0 BRA `(.L_x_24) ;  /* 0xfffffffc00ec0947 */ /* 0x000fea000383ffff */
.L_x_23:
[----:B------:R-:W-:-:S09]  /*0cb0*/  UISETP.NE.AND UP0, UPT, UR5, URZ, UPT ;  /* 0x000000ff0500728c */ /* 0x000fd2000bf05270 */
[----:B------:R-:W-:Y:S05]  /*0cc0*/  BRA.U !UP0, `(.L_x_16) ;  /* 0x00000001081c7547 */ /* 0x000fea000b800000 */
[----:B------:R-:W-:-:S05]  /*0cd0*/  UMOV UR4, URZ ;  /* 0x000000ff00047c82 */ /* 0x000fca0008000000 */
.L_x_28:
[----:B------:R-:W-:Y:S01]  /*0ce0*/  UIADD3 UR4, UPT, UPT, UR4, 0x1, URZ ;  /* 0x0000000104047890 */ /* 0x000fe2000fffe0ff */
[----:B------:R-:W-:-:S03]  /*0cf0*/  ISETP.NE.AND P0, PT, R2, -0x1, PT ;  /* 0xffffffff0200780c */ /* 0x000fc60003f05270 */
[----:B------:R-:W-:Y:S01]  /*0d00*/  UISETP.NE.AND UP0, UPT, UR4, UR5, UPT ;  /* 0x000000050400728c */ /* 0x000fe2000bf05270 */
[C---:B------:R-:W-:Y:S01]  /*0d10*/  SEL R2, R3.reuse, R2, !P0 ;  /* 0x0000000203027207 */ /* 0x040fe20004000000 */
[----:B------:R-:W-:-:S07]  /*0d20*/  VIADD R3, R3, 0x1 ;  /* 0x0000000103037836 */ /* 0x000fce0000000000 */
[----:B------:R-:W-:Y:S05]  /*0d30*/  BRA.U UP0, `(.L_x_28) ;  /* 0xfffffffd00e87547 */ /* 0x000fea000b83ffff */
.L_x_16:
[----:B------:R-:W0:Y:S02]  /*0d40*/  LDC.64 R4, c[0x0][0x390] ;  /* 0x0000e400ff047b82 */ /* 0x000e240000000a00 */
[----:B0-----:R-:W-:-:S05]  /*0d50*/  IMAD.WIDE R4, R0, 0x4, R4 ;  /* 0x0000000400047825 */ /* 0x001fca00078e0204 */
[----:B------:R-:W-:Y:S01]  /*0d60*/  STG.E desc[UR6][R4.64], R2 ;  /* 0x0000000204007986 */ /* 0x000fe2000c101906 */
[----:B------:R-:W-:Y:S05]  /*0d70*/  EXIT ;  /* 0x000000000000794d */ /* 0x000fea0003800000 */
.L_x_29:
        /* <DEDUP_REMOVED lines=16> */
.L_x_40:


//--------------------- .nv.shared.reserved.0     --------------------------
	.section	.nv.shared.reserved.0,"aw",@nobits
	.weak		__nv_reservedSMEM_offset_0_alias
	.size		__nv_reservedSMEM_offset_0_alias, 0, 64
	.other		__nv_reservedSMEM_offset_0_alias,@"STO_CUDA_RESERVED_SHARED STV_DEFAULT"
__nv_reservedSMEM_offset_0_alias:
	.zero		0
	.zero		64


//--------------------- .nv.shared._Z11find_argminPfPiii --------------------------
	.section	.nv.shared._Z11find_argminPfPiii,"aw",@nobits
	.sectionflags	@""
	.align	4
.nv.shared._Z11find_argminPfPiii:
	.zero		1152


//--------------------- .nv.shared._Z19l2_squared_norm_vecPfS_ii --------------------------
	.section	.nv.shared._Z19l2_squared_norm_vecPfS_ii,"aw",@nobits
	.sectionflags	@""
	.align	4
.nv.shared._Z19l2_squared_norm_vecPfS_ii:
	.zero		1088


//--------------------- .nv.constant0._Z21print_2d_matrix_as_1dPKfii --------------------------
	.section	.nv.constant0._Z21print_2d_matrix_as_1dPKfii,"a",@progbits
	.sectionflags	@""
	.align	4
.nv.constant0._Z21print_2d_matrix_as_1dPKfii:
	.zero		912


//--------------------- .nv.constant0._Z22naive_matrix_transposePfS_ii --------------------------
	.section	.nv.constant0._Z22naive_matrix_transposePfS_ii,"a",@progbits
	.sectionflags	@""
	.align	4
.nv.constant0._Z22naive_matrix_transposePfS_ii:
	.zero		920


//--------------------- .nv.constant0._Z16matrix_transposePKfPfii --------------------------
	.section	.nv.constant0._Z16matrix_transposePKfPfii,"a",@progbits
	.sectionflags	@""
	.align	4
.nv.constant0._Z16matrix_transposePKfPfii:
	.zero		920


//--------------------- .nv.constant0._Z5scalePfS_if --------------------------
	.section	.nv.constant0._Z5scalePfS_if,"a",@progbits
	.sectionflags	@""
	.align	4
.nv.constant0._Z5scalePfS_if:
	.zero		920


//--------------------- .nv.constant0._Z10float2halfPfP6__halfi --------------------------
	.section	.nv.constant0._Z10float2halfPfP6__halfi,"a",@progbits
	.sectionflags	@""
	.align	4
.nv.constant0._Z10float2halfPfP6__halfi:
	.zero		916


//--------------------- .nv.constant0._Z20wmma_matrix_multiplyP6__halfS0_Pfiii --------------------------
	.section	.nv.constant0._Z20wmma_matrix_multiplyP6__halfS0_Pfiii,"a",@progbits
	.sectionflags	@""
	.align	4
.nv.constant0._Z20wmma_matrix_multiplyP6__halfS0_Pfiii:
	.zero		932


//--------------------- .nv.constant0._Z11find_argminPfPiii --------------------------
	.section	.nv.constant0._Z11find_argminPfPiii,"a",@progbits
	.sectionflags	@""
	.align	4
.nv.constant0._Z11find_argminPfPiii:
	.zero		920


//--------------------- .nv.constant0._Z37add_centroids_l2_squared_to_distancesPfS_ii --------------------------
	.section	.nv.constant0._Z37add_centroids_l2_squared_to_distancesPfS_ii,"a",@progbits
	.sectionflags	@""
	.align	4
.nv.constant0._Z37add_centroids_l2_squared_to_distancesPfS_ii:
	.zero		920


//--------------------- .nv.constant0._Z37add_particles_l2_squared_to_distancesPfS_ii --------------------------
	.section	.nv.constant0._Z37add_particles_l2_squared_to_distancesPfS_ii,"a",@progbits
	.sectionflags	@""
	.align	4
.nv.constant0._Z37add_particles_l2_squared_to_distancesPfS_ii:
	.zero		920


//--------------------- .nv.constant0._Z19l2_squared_norm_vecPfS_ii --------------------------
	.section	.nv.constant0._Z19l2_squared_norm_vecPfS_ii,"a",@progbits
	.sectionflags	@""
	.align	4
.nv.constant0._Z19l2_squared_norm_vecPfS_ii:
	.zero		920


//--------------------- .nv.constant0._Z25assign_labels_very_slowlyPfS_Piiii --------------------------
	.section	.nv.constant0._Z25assign_labels_very_slowlyPfS_Piiii,"a",@progbits
	.sectionflags	@""
	.align	4
.nv.constant0._Z25assign_labels_very_slowlyPfS_Piiii:
	.zero		932


//--------------------- SYMBOLS --------------------------

	.type		.nv.reservedSmem.offset0,@object
	.size		.nv.reservedSmem.offset0,0x4
	.type		.nv.reservedSmem.cap,@object
	.size		.nv.reservedSmem.cap,0x4
